//
// Generated by NVIDIA NVVM Compiler
//
// Compiler Build ID: CL-36424714
// Cuda compilation tools, release 13.0, V13.0.88
// Based on NVVM 20.0.0
//

.version 9.0
.target sm_100
.address_size 64

	// .globl	cast_f64_f32

.visible .entry cast_f64_f32(
	.param .u64 cast_f64_f32_param_0,
	.param .u64 .ptr .align 1 cast_f64_f32_param_1,
	.param .u64 .ptr .align 1 cast_f64_f32_param_2
)
{
	.reg .pred 	%p<3>;
	.reg .b32 	%r<10>;
	.reg .b32 	%f<2>;
	.reg .b64 	%rd<14>;
	.reg .b64 	%fd<2>;

	ld.param.u64 	%rd6, [cast_f64_f32_param_0];
	ld.param.u64 	%rd7, [cast_f64_f32_param_1];
	ld.param.u64 	%rd8, [cast_f64_f32_param_2];
	mov.u32 	%r6, %ctaid.x;
	mov.u32 	%r1, %ntid.x;
	mov.u32 	%r7, %tid.x;
	mad.lo.s32 	%r9, %r6, %r1, %r7;
	cvt.u64.u32 	%rd13, %r9;
	setp.le.u64 	%p1, %rd6, %rd13;
	@%p1 bra 	$L__BB0_3;
	mov.u32 	%r8, %nctaid.x;
	mul.lo.s32 	%r3, %r1, %r8;
	cvta.to.global.u64 	%rd2, %rd7;
	cvta.to.global.u64 	%rd3, %rd8;
$L__BB0_2:
	shl.b64 	%rd9, %rd13, 3;
	add.s64 	%rd10, %rd2, %rd9;
	ld.global.f64 	%fd1, [%rd10];
	cvt.rn.f32.f64 	%f1, %fd1;
	shl.b64 	%rd11, %rd13, 2;
	add.s64 	%rd12, %rd3, %rd11;
	st.global.f32 	[%rd12], %f1;
	add.s32 	%r9, %r9, %r3;
	cvt.u64.u32 	%rd13, %r9;
	setp.gt.u64 	%p2, %rd6, %rd13;
	@%p2 bra 	$L__BB0_2;
$L__BB0_3:
	ret;

}
	// .globl	cast_f64_i32
.visible .entry cast_f64_i32(
	.param .u64 cast_f64_i32_param_0,
	.param .u64 .ptr .align 1 cast_f64_i32_param_1,
	.param .u64 .ptr .align 1 cast_f64_i32_param_2
)
{
	.reg .pred 	%p<3>;
	.reg .b32 	%r<11>;
	.reg .b64 	%rd<14>;
	.reg .b64 	%fd<2>;

	ld.param.u64 	%rd6, [cast_f64_i32_param_0];
	ld.param.u64 	%rd7, [cast_f64_i32_param_1];
	ld.param.u64 	%rd8, [cast_f64_i32_param_2];
	mov.u32 	%r6, %ctaid.x;
	mov.u32 	%r1, %ntid.x;
	mov.u32 	%r7, %tid.x;
	mad.lo.s32 	%r10, %r6, %r1, %r7;
	cvt.u64.u32 	%rd13, %r10;
	setp.le.u64 	%p1, %rd6, %rd13;
	@%p1 bra 	$L__BB1_3;
	mov.u32 	%r8, %nctaid.x;
	mul.lo.s32 	%r3, %r1, %r8;
	cvta.to.global.u64 	%rd2, %rd7;
	cvta.to.global.u64 	%rd3, %rd8;
$L__BB1_2:
	shl.b64 	%rd9, %rd13, 3;
	add.s64 	%rd10, %rd2, %rd9;
	ld.global.f64 	%fd1, [%rd10];
	cvt.rzi.s32.f64 	%r9, %fd1;
	shl.b64 	%rd11, %rd13, 2;
	add.s64 	%rd12, %rd3, %rd11;
	st.global.u32 	[%rd12], %r9;
	add.s32 	%r10, %r10, %r3;
	cvt.u64.u32 	%rd13, %r10;
	setp.gt.u64 	%p2, %rd6, %rd13;
	@%p2 bra 	$L__BB1_2;
$L__BB1_3:
	ret;

}
	// .globl	cast_f64_i64
.visible .entry cast_f64_i64(
	.param .u64 cast_f64_i64_param_0,
	.param .u64 .ptr .align 1 cast_f64_i64_param_1,
	.param .u64 .ptr .align 1 cast_f64_i64_param_2
)
{
	.reg .pred 	%p<3>;
	.reg .b32 	%r<10>;
	.reg .b64 	%rd<14>;
	.reg .b64 	%fd<2>;

	ld.param.u64 	%rd6, [cast_f64_i64_param_0];
	ld.param.u64 	%rd7, [cast_f64_i64_param_1];
	ld.param.u64 	%rd8, [cast_f64_i64_param_2];
	mov.u32 	%r6, %ctaid.x;
	mov.u32 	%r1, %ntid.x;
	mov.u32 	%r7, %tid.x;
	mad.lo.s32 	%r9, %r6, %r1, %r7;
	cvt.u64.u32 	%rd13, %r9;
	setp.le.u64 	%p1, %rd6, %rd13;
	@%p1 bra 	$L__BB2_3;
	mov.u32 	%r8, %nctaid.x;
	mul.lo.s32 	%r3, %r1, %r8;
	cvta.to.global.u64 	%rd2, %rd7;
	cvta.to.global.u64 	%rd3, %rd8;
$L__BB2_2:
	shl.b64 	%rd9, %rd13, 3;
	add.s64 	%rd10, %rd2, %rd9;
	ld.global.f64 	%fd1, [%rd10];
	cvt.rzi.s64.f64 	%rd11, %fd1;
	add.s64 	%rd12, %rd3, %rd9;
	st.global.u64 	[%rd12], %rd11;
	add.s32 	%r9, %r9, %r3;
	cvt.u64.u32 	%rd13, %r9;
	setp.gt.u64 	%p2, %rd6, %rd13;
	@%p2 bra 	$L__BB2_2;
$L__BB2_3:
	ret;

}
	// .globl	cast_f64_u32
.visible .entry cast_f64_u32(
	.param .u64 cast_f64_u32_param_0,
	.param .u64 .ptr .align 1 cast_f64_u32_param_1,
	.param .u64 .ptr .align 1 cast_f64_u32_param_2
)
{
	.reg .pred 	%p<3>;
	.reg .b32 	%r<11>;
	.reg .b64 	%rd<14>;
	.reg .b64 	%fd<2>;

	ld.param.u64 	%rd6, [cast_f64_u32_param_0];
	ld.param.u64 	%rd7, [cast_f64_u32_param_1];
	ld.param.u64 	%rd8, [cast_f64_u32_param_2];
	mov.u32 	%r6, %ctaid.x;
	mov.u32 	%r1, %ntid.x;
	mov.u32 	%r7, %tid.x;
	mad.lo.s32 	%r10, %r6, %r1, %r7;
	cvt.u64.u32 	%rd13, %r10;
	setp.le.u64 	%p1, %rd6, %rd13;
	@%p1 bra 	$L__BB3_3;
	mov.u32 	%r8, %nctaid.x;
	mul.lo.s32 	%r3, %r1, %r8;
	cvta.to.global.u64 	%rd2, %rd7;
	cvta.to.global.u64 	%rd3, %rd8;
$L__BB3_2:
	shl.b64 	%rd9, %rd13, 3;
	add.s64 	%rd10, %rd2, %rd9;
	ld.global.f64 	%fd1, [%rd10];
	cvt.rzi.u32.f64 	%r9, %fd1;
	shl.b64 	%rd11, %rd13, 2;
	add.s64 	%rd12, %rd3, %rd11;
	st.global.u32 	[%rd12], %r9;
	add.s32 	%r10, %r10, %r3;
	cvt.u64.u32 	%rd13, %r10;
	setp.gt.u64 	%p2, %rd6, %rd13;
	@%p2 bra 	$L__BB3_2;
$L__BB3_3:
	ret;

}
	// .globl	cast_f64_u8
.visible .entry cast_f64_u8(
	.param .u64 cast_f64_u8_param_0,
	.param .u64 .ptr .align 1 cast_f64_u8_param_1,
	.param .u64 .ptr .align 1 cast_f64_u8_param_2
)
{
	.reg .pred 	%p<3>;
	.reg .b32 	%r<11>;
	.reg .b64 	%rd<13>;
	.reg .b64 	%fd<2>;

	ld.param.u64 	%rd6, [cast_f64_u8_param_0];
	ld.param.u64 	%rd7, [cast_f64_u8_param_1];
	ld.param.u64 	%rd8, [cast_f64_u8_param_2];
	mov.u32 	%r6, %ctaid.x;
	mov.u32 	%r1, %ntid.x;
	mov.u32 	%r7, %tid.x;
	mad.lo.s32 	%r10, %r6, %r1, %r7;
	cvt.u64.u32 	%rd12, %r10;
	setp.le.u64 	%p1, %rd6, %rd12;
	@%p1 bra 	$L__BB4_3;
	mov.u32 	%r8, %nctaid.x;
	mul.lo.s32 	%r3, %r1, %r8;
	cvta.to.global.u64 	%rd2, %rd7;
	cvta.to.global.u64 	%rd3, %rd8;
$L__BB4_2:
	shl.b64 	%rd9, %rd12, 3;
	add.s64 	%rd10, %rd2, %rd9;
	ld.global.f64 	%fd1, [%rd10];
	cvt.rzi.u32.f64 	%r9, %fd1;
	add.s64 	%rd11, %rd3, %rd12;
	st.global.u8 	[%rd11], %r9;
	add.s32 	%r10, %r10, %r3;
	cvt.u64.u32 	%rd12, %r10;
	setp.gt.u64 	%p2, %rd6, %rd12;
	@%p2 bra 	$L__BB4_2;
$L__BB4_3:
	ret;

}
	// .globl	cast_f32_f64
.visible .entry cast_f32_f64(
	.param .u64 cast_f32_f64_param_0,
	.param .u64 .ptr .align 1 cast_f32_f64_param_1,
	.param .u64 .ptr .align 1 cast_f32_f64_param_2
)
{
	.reg .pred 	%p<3>;
	.reg .b32 	%r<10>;
	.reg .b32 	%f<2>;
	.reg .b64 	%rd<14>;
	.reg .b64 	%fd<2>;

	ld.param.u64 	%rd6, [cast_f32_f64_param_0];
	ld.param.u64 	%rd7, [cast_f32_f64_param_1];
	ld.param.u64 	%rd8, [cast_f32_f64_param_2];
	mov.u32 	%r6, %ctaid.x;
	mov.u32 	%r1, %ntid.x;
	mov.u32 	%r7, %tid.x;
	mad.lo.s32 	%r9, %r6, %r1, %r7;
	cvt.u64.u32 	%rd13, %r9;
	setp.le.u64 	%p1, %rd6, %rd13;
	@%p1 bra 	$L__BB5_3;
	mov.u32 	%r8, %nctaid.x;
	mul.lo.s32 	%r3, %r1, %r8;
	cvta.to.global.u64 	%rd2, %rd7;
	cvta.to.global.u64 	%rd3, %rd8;
$L__BB5_2:
	shl.b64 	%rd9, %rd13, 2;
	add.s64 	%rd10, %rd2, %rd9;
	ld.global.f32 	%f1, [%rd10];
	cvt.f64.f32 	%fd1, %f1;
	shl.b64 	%rd11, %rd13, 3;
	add.s64 	%rd12, %rd3, %rd11;
	st.global.f64 	[%rd12], %fd1;
	add.s32 	%r9, %r9, %r3;
	cvt.u64.u32 	%rd13, %r9;
	setp.gt.u64 	%p2, %rd6, %rd13;
	@%p2 bra 	$L__BB5_2;
$L__BB5_3:
	ret;

}
	// .globl	cast_f32_i32
.visible .entry cast_f32_i32(
	.param .u64 cast_f32_i32_param_0,
	.param .u64 .ptr .align 1 cast_f32_i32_param_1,
	.param .u64 .ptr .align 1 cast_f32_i32_param_2
)
{
	.reg .pred 	%p<3>;
	.reg .b32 	%r<11>;
	.reg .b32 	%f<2>;
	.reg .b64 	%rd<13>;

	ld.param.u64 	%rd6, [cast_f32_i32_param_0];
	ld.param.u64 	%rd7, [cast_f32_i32_param_1];
	ld.param.u64 	%rd8, [cast_f32_i32_param_2];
	mov.u32 	%r6, %ctaid.x;
	mov.u32 	%r1, %ntid.x;
	mov.u32 	%r7, %tid.x;
	mad.lo.s32 	%r10, %r6, %r1, %r7;
	cvt.u64.u32 	%rd12, %r10;
	setp.le.u64 	%p1, %rd6, %rd12;
	@%p1 bra 	$L__BB6_3;
	mov.u32 	%r8, %nctaid.x;
	mul.lo.s32 	%r3, %r1, %r8;
	cvta.to.global.u64 	%rd2, %rd7;
	cvta.to.global.u64 	%rd3, %rd8;
$L__BB6_2:
	shl.b64 	%rd9, %rd12, 2;
	add.s64 	%rd10, %rd2, %rd9;
	ld.global.f32 	%f1, [%rd10];
	cvt.rzi.s32.f32 	%r9, %f1;
	add.s64 	%rd11, %rd3, %rd9;
	st.global.u32 	[%rd11], %r9;
	add.s32 	%r10, %r10, %r3;
	cvt.u64.u32 	%rd12, %r10;
	setp.gt.u64 	%p2, %rd6, %rd12;
	@%p2 bra 	$L__BB6_2;
$L__BB6_3:
	ret;

}
	// .globl	cast_f32_i64
.visible .entry cast_f32_i64(
	.param .u64 cast_f32_i64_param_0,
	.param .u64 .ptr .align 1 cast_f32_i64_param_1,
	.param .u64 .ptr .align 1 cast_f32_i64_param_2
)
{
	.reg .pred 	%p<3>;
	.reg .b32 	%r<10>;
	.reg .b32 	%f<2>;
	.reg .b64 	%rd<15>;

	ld.param.u64 	%rd6, [cast_f32_i64_param_0];
	ld.param.u64 	%rd7, [cast_f32_i64_param_1];
	ld.param.u64 	%rd8, [cast_f32_i64_param_2];
	mov.u32 	%r6, %ctaid.x;
	mov.u32 	%r1, %ntid.x;
	mov.u32 	%r7, %tid.x;
	mad.lo.s32 	%r9, %r6, %r1, %r7;
	cvt.u64.u32 	%rd14, %r9;
	setp.le.u64 	%p1, %rd6, %rd14;
	@%p1 bra 	$L__BB7_3;
	mov.u32 	%r8, %nctaid.x;
	mul.lo.s32 	%r3, %r1, %r8;
	cvta.to.global.u64 	%rd2, %rd7;
	cvta.to.global.u64 	%rd3, %rd8;
$L__BB7_2:
	shl.b64 	%rd9, %rd14, 2;
	add.s64 	%rd10, %rd2, %rd9;
	ld.global.f32 	%f1, [%rd10];
	cvt.rzi.s64.f32 	%rd11, %f1;
	shl.b64 	%rd12, %rd14, 3;
	add.s64 	%rd13, %rd3, %rd12;
	st.global.u64 	[%rd13], %rd11;
	add.s32 	%r9, %r9, %r3;
	cvt.u64.u32 	%rd14, %r9;
	setp.gt.u64 	%p2, %rd6, %rd14;
	@%p2 bra 	$L__BB7_2;
$L__BB7_3:
	ret;

}
	// .globl	cast_f32_u32
.visible .entry cast_f32_u32(
	.param .u64 cast_f32_u32_param_0,
	.param .u64 .ptr .align 1 cast_f32_u32_param_1,
	.param .u64 .ptr .align 1 cast_f32_u32_param_2
)
{
	.reg .pred 	%p<3>;
	.reg .b32 	%r<11>;
	.reg .b32 	%f<2>;
	.reg .b64 	%rd<13>;

	ld.param.u64 	%rd6, [cast_f32_u32_param_0];
	ld.param.u64 	%rd7, [cast_f32_u32_param_1];
	ld.param.u64 	%rd8, [cast_f32_u32_param_2];
	mov.u32 	%r6, %ctaid.x;
	mov.u32 	%r1, %ntid.x;
	mov.u32 	%r7, %tid.x;
	mad.lo.s32 	%r10, %r6, %r1, %r7;
	cvt.u64.u32 	%rd12, %r10;
	setp.le.u64 	%p1, %rd6, %rd12;
	@%p1 bra 	$L__BB8_3;
	mov.u32 	%r8, %nctaid.x;
	mul.lo.s32 	%r3, %r1, %r8;
	cvta.to.global.u64 	%rd2, %rd7;
	cvta.to.global.u64 	%rd3, %rd8;
$L__BB8_2:
	shl.b64 	%rd9, %rd12, 2;
	add.s64 	%rd10, %rd2, %rd9;
	ld.global.f32 	%f1, [%rd10];
	cvt.rzi.u32.f32 	%r9, %f1;
	add.s64 	%rd11, %rd3, %rd9;
	st.global.u32 	[%rd11], %r9;
	add.s32 	%r10, %r10, %r3;
	cvt.u64.u32 	%rd12, %r10;
	setp.gt.u64 	%p2, %rd6, %rd12;
	@%p2 bra 	$L__BB8_2;
$L__BB8_3:
	ret;

}
	// .globl	cast_f32_u8
.visible .entry cast_f32_u8(
	.param .u64 cast_f32_u8_param_0,
	.param .u64 .ptr .align 1 cast_f32_u8_param_1,
	.param .u64 .ptr .align 1 cast_f32_u8_param_2
)
{
	.reg .pred 	%p<3>;
	.reg .b32 	%r<11>;
	.reg .b32 	%f<2>;
	.reg .b64 	%rd<13>;

	ld.param.u64 	%rd6, [cast_f32_u8_param_0];
	ld.param.u64 	%rd7, [cast_f32_u8_param_1];
	ld.param.u64 	%rd8, [cast_f32_u8_param_2];
	mov.u32 	%r6, %ctaid.x;
	mov.u32 	%r1, %ntid.x;
	mov.u32 	%r7, %tid.x;
	mad.lo.s32 	%r10, %r6, %r1, %r7;
	cvt.u64.u32 	%rd12, %r10;
	setp.le.u64 	%p1, %rd6, %rd12;
	@%p1 bra 	$L__BB9_3;
	mov.u32 	%r8, %nctaid.x;
	mul.lo.s32 	%r3, %r1, %r8;
	cvta.to.global.u64 	%rd2, %rd7;
	cvta.to.global.u64 	%rd3, %rd8;
$L__BB9_2:
	shl.b64 	%rd9, %rd12, 2;
	add.s64 	%rd10, %rd2, %rd9;
	ld.global.f32 	%f1, [%rd10];
	cvt.rzi.u32.f32 	%r9, %f1;
	add.s64 	%rd11, %rd3, %rd12;
	st.global.u8 	[%rd11], %r9;
	add.s32 	%r10, %r10, %r3;
	cvt.u64.u32 	%rd12, %r10;
	setp.gt.u64 	%p2, %rd6, %rd12;
	@%p2 bra 	$L__BB9_2;
$L__BB9_3:
	ret;

}
	// .globl	cast_i32_f64
.visible .entry cast_i32_f64(
	.param .u64 cast_i32_f64_param_0,
	.param .u64 .ptr .align 1 cast_i32_f64_param_1,
	.param .u64 .ptr .align 1 cast_i32_f64_param_2
)
{
	.reg .pred 	%p<3>;
	.reg .b32 	%r<11>;
	.reg .b64 	%rd<14>;
	.reg .b64 	%fd<2>;

	ld.param.u64 	%rd6, [cast_i32_f64_param_0];
	ld.param.u64 	%rd7, [cast_i32_f64_param_1];
	ld.param.u64 	%rd8, [cast_i32_f64_param_2];
	mov.u32 	%r6, %ctaid.x;
	mov.u32 	%r1, %ntid.x;
	mov.u32 	%r7, %tid.x;
	mad.lo.s32 	%r10, %r6, %r1, %r7;
	cvt.u64.u32 	%rd13, %r10;
	setp.le.u64 	%p1, %rd6, %rd13;
	@%p1 bra 	$L__BB10_3;
	mov.u32 	%r8, %nctaid.x;
	mul.lo.s32 	%r3, %r1, %r8;
	cvta.to.global.u64 	%rd2, %rd7;
	cvta.to.global.u64 	%rd3, %rd8;
$L__BB10_2:
	shl.b64 	%rd9, %rd13, 2;
	add.s64 	%rd10, %rd2, %rd9;
	ld.global.u32 	%r9, [%rd10];
	cvt.rn.f64.s32 	%fd1, %r9;
	shl.b64 	%rd11, %rd13, 3;
	add.s64 	%rd12, %rd3, %rd11;
	st.global.f64 	[%rd12], %fd1;
	add.s32 	%r10, %r10, %r3;
	cvt.u64.u32 	%rd13, %r10;
	setp.gt.u64 	%p2, %rd6, %rd13;
	@%p2 bra 	$L__BB10_2;
$L__BB10_3:
	ret;

}
	// .globl	cast_i32_f32
.visible .entry cast_i32_f32(
	.param .u64 cast_i32_f32_param_0,
	.param .u64 .ptr .align 1 cast_i32_f32_param_1,
	.param .u64 .ptr .align 1 cast_i32_f32_param_2
)
{
	.reg .pred 	%p<3>;
	.reg .b32 	%r<11>;
	.reg .b32 	%f<2>;
	.reg .b64 	%rd<13>;

	ld.param.u64 	%rd6, [cast_i32_f32_param_0];
	ld.param.u64 	%rd7, [cast_i32_f32_param_1];
	ld.param.u64 	%rd8, [cast_i32_f32_param_2];
	mov.u32 	%r6, %ctaid.x;
	mov.u32 	%r1, %ntid.x;
	mov.u32 	%r7, %tid.x;
	mad.lo.s32 	%r10, %r6, %r1, %r7;
	cvt.u64.u32 	%rd12, %r10;
	setp.le.u64 	%p1, %rd6, %rd12;
	@%p1 bra 	$L__BB11_3;
	mov.u32 	%r8, %nctaid.x;
	mul.lo.s32 	%r3, %r1, %r8;
	cvta.to.global.u64 	%rd2, %rd7;
	cvta.to.global.u64 	%rd3, %rd8;
$L__BB11_2:
	shl.b64 	%rd9, %rd12, 2;
	add.s64 	%rd10, %rd2, %rd9;
	ld.global.u32 	%r9, [%rd10];
	cvt.rn.f32.s32 	%f1, %r9;
	add.s64 	%rd11, %rd3, %rd9;
	st.global.f32 	[%rd11], %f1;
	add.s32 	%r10, %r10, %r3;
	cvt.u64.u32 	%rd12, %r10;
	setp.gt.u64 	%p2, %rd6, %rd12;
	@%p2 bra 	$L__BB11_2;
$L__BB11_3:
	ret;

}
	// .globl	cast_i32_i64
.visible .entry cast_i32_i64(
	.param .u64 cast_i32_i64_param_0,
	.param .u64 .ptr .align 1 cast_i32_i64_param_1,
	.param .u64 .ptr .align 1 cast_i32_i64_param_2
)
{
	.reg .pred 	%p<3>;
	.reg .b32 	%r<10>;
	.reg .b64 	%rd<15>;

	ld.param.u64 	%rd6, [cast_i32_i64_param_0];
	ld.param.u64 	%rd7, [cast_i32_i64_param_1];
	ld.param.u64 	%rd8, [cast_i32_i64_param_2];
	mov.u32 	%r6, %ctaid.x;
	mov.u32 	%r1, %ntid.x;
	mov.u32 	%r7, %tid.x;
	mad.lo.s32 	%r9, %r6, %r1, %r7;
	cvt.u64.u32 	%rd14, %r9;
	setp.le.u64 	%p1, %rd6, %rd14;
	@%p1 bra 	$L__BB12_3;
	mov.u32 	%r8, %nctaid.x;
	mul.lo.s32 	%r3, %r1, %r8;
	cvta.to.global.u64 	%rd2, %rd7;
	cvta.to.global.u64 	%rd3, %rd8;
$L__BB12_2:
	shl.b64 	%rd9, %rd14, 2;
	add.s64 	%rd10, %rd2, %rd9;
	ld.global.s32 	%rd11, [%rd10];
	shl.b64 	%rd12, %rd14, 3;
	add.s64 	%rd13, %rd3, %rd12;
	st.global.u64 	[%rd13], %rd11;
	add.s32 	%r9, %r9, %r3;
	cvt.u64.u32 	%rd14, %r9;
	setp.gt.u64 	%p2, %rd6, %rd14;
	@%p2 bra 	$L__BB12_2;
$L__BB12_3:
	ret;

}
	// .globl	cast_i32_u32
.visible .entry cast_i32_u32(
	.param .u64 cast_i32_u32_param_0,
	.param .u64 .ptr .align 1 cast_i32_u32_param_1,
	.param .u64 .ptr .align 1 cast_i32_u32_param_2
)
{
	.reg .pred 	%p<3>;
	.reg .b32 	%r<11>;
	.reg .b64 	%rd<13>;

	ld.param.u64 	%rd6, [cast_i32_u32_param_0];
	ld.param.u64 	%rd7, [cast_i32_u32_param_1];
	ld.param.u64 	%rd8, [cast_i32_u32_param_2];
	mov.u32 	%r6, %ctaid.x;
	mov.u32 	%r1, %ntid.x;
	mov.u32 	%r7, %tid.x;
	mad.lo.s32 	%r10, %r6, %r1, %r7;
	cvt.u64.u32 	%rd12, %r10;
	setp.le.u64 	%p1, %rd6, %rd12;
	@%p1 bra 	$L__BB13_3;
	mov.u32 	%r8, %nctaid.x;
	mul.lo.s32 	%r3, %r1, %r8;
	cvta.to.global.u64 	%rd2, %rd7;
	cvta.to.global.u64 	%rd3, %rd8;
$L__BB13_2:
	shl.b64 	%rd9, %rd12, 2;
	add.s64 	%rd10, %rd2, %rd9;
	ld.global.u32 	%r9, [%rd10];
	add.s64 	%rd11, %rd3, %rd9;
	st.global.u32 	[%rd11], %r9;
	add.s32 	%r10, %r10, %r3;
	cvt.u64.u32 	%rd12, %r10;
	setp.gt.u64 	%p2, %rd6, %rd12;
	@%p2 bra 	$L__BB13_2;
$L__BB13_3:
	ret;

}
	// .globl	cast_i32_u8
.visible .entry cast_i32_u8(
	.param .u64 cast_i32_u8_param_0,
	.param .u64 .ptr .align 1 cast_i32_u8_param_1,
	.param .u64 .ptr .align 1 cast_i32_u8_param_2
)
{
	.reg .pred 	%p<3>;
	.reg .b32 	%r<11>;
	.reg .b64 	%rd<13>;

	ld.param.u64 	%rd6, [cast_i32_u8_param_0];
	ld.param.u64 	%rd7, [cast_i32_u8_param_1];
	ld.param.u64 	%rd8, [cast_i32_u8_param_2];
	mov.u32 	%r6, %ctaid.x;
	mov.u32 	%r1, %ntid.x;
	mov.u32 	%r7, %tid.x;
	mad.lo.s32 	%r10, %r6, %r1, %r7;
	cvt.u64.u32 	%rd12, %r10;
	setp.le.u64 	%p1, %rd6, %rd12;
	@%p1 bra 	$L__BB14_3;
	mov.u32 	%r8, %nctaid.x;
	mul.lo.s32 	%r3, %r1, %r8;
	cvta.to.global.u64 	%rd2, %rd7;
	cvta.to.global.u64 	%rd3, %rd8;
$L__BB14_2:
	shl.b64 	%rd9, %rd12, 2;
	add.s64 	%rd10, %rd2, %rd9;
	ld.global.u32 	%r9, [%rd10];
	add.s64 	%rd11, %rd3, %rd12;
	st.global.u8 	[%rd11], %r9;
	add.s32 	%r10, %r10, %r3;
	cvt.u64.u32 	%rd12, %r10;
	setp.gt.u64 	%p2, %rd6, %rd12;
	@%p2 bra 	$L__BB14_2;
$L__BB14_3:
	ret;

}
	// .globl	cast_i64_f64
.visible .entry cast_i64_f64(
	.param .u64 cast_i64_f64_param_0,
	.param .u64 .ptr .align 1 cast_i64_f64_param_1,
	.param .u64 .ptr .align 1 cast_i64_f64_param_2
)
{
	.reg .pred 	%p<3>;
	.reg .b32 	%r<10>;
	.reg .b64 	%rd<14>;
	.reg .b64 	%fd<2>;

	ld.param.u64 	%rd6, [cast_i64_f64_param_0];
	ld.param.u64 	%rd7, [cast_i64_f64_param_1];
	ld.param.u64 	%rd8, [cast_i64_f64_param_2];
	mov.u32 	%r6, %ctaid.x;
	mov.u32 	%r1, %ntid.x;
	mov.u32 	%r7, %tid.x;
	mad.lo.s32 	%r9, %r6, %r1, %r7;
	cvt.u64.u32 	%rd13, %r9;
	setp.le.u64 	%p1, %rd6, %rd13;
	@%p1 bra 	$L__BB15_3;
	mov.u32 	%r8, %nctaid.x;
	mul.lo.s32 	%r3, %r1, %r8;
	cvta.to.global.u64 	%rd2, %rd7;
	cvta.to.global.u64 	%rd3, %rd8;
$L__BB15_2:
	shl.b64 	%rd9, %rd13, 3;
	add.s64 	%rd10, %rd2, %rd9;
	ld.global.u64 	%rd11, [%rd10];
	cvt.rn.f64.s64 	%fd1, %rd11;
	add.s64 	%rd12, %rd3, %rd9;
	st.global.f64 	[%rd12], %fd1;
	add.s32 	%r9, %r9, %r3;
	cvt.u64.u32 	%rd13, %r9;
	setp.gt.u64 	%p2, %rd6, %rd13;
	@%p2 bra 	$L__BB15_2;
$L__BB15_3:
	ret;

}
	// .globl	cast_i64_f32
.visible .entry cast_i64_f32(
	.param .u64 cast_i64_f32_param_0,
	.param .u64 .ptr .align 1 cast_i64_f32_param_1,
	.param .u64 .ptr .align 1 cast_i64_f32_param_2
)
{
	.reg .pred 	%p<3>;
	.reg .b32 	%r<10>;
	.reg .b32 	%f<2>;
	.reg .b64 	%rd<15>;

	ld.param.u64 	%rd6, [cast_i64_f32_param_0];
	ld.param.u64 	%rd7, [cast_i64_f32_param_1];
	ld.param.u64 	%rd8, [cast_i64_f32_param_2];
	mov.u32 	%r6, %ctaid.x;
	mov.u32 	%r1, %ntid.x;
	mov.u32 	%r7, %tid.x;
	mad.lo.s32 	%r9, %r6, %r1, %r7;
	cvt.u64.u32 	%rd14, %r9;
	setp.le.u64 	%p1, %rd6, %rd14;
	@%p1 bra 	$L__BB16_3;
	mov.u32 	%r8, %nctaid.x;
	mul.lo.s32 	%r3, %r1, %r8;
	cvta.to.global.u64 	%rd2, %rd7;
	cvta.to.global.u64 	%rd3, %rd8;
$L__BB16_2:
	shl.b64 	%rd9, %rd14, 3;
	add.s64 	%rd10, %rd2, %rd9;
	ld.global.u64 	%rd11, [%rd10];
	cvt.rn.f32.s64 	%f1, %rd11;
	shl.b64 	%rd12, %rd14, 2;
	add.s64 	%rd13, %rd3, %rd12;
	st.global.f32 	[%rd13], %f1;
	add.s32 	%r9, %r9, %r3;
	cvt.u64.u32 	%rd14, %r9;
	setp.gt.u64 	%p2, %rd6, %rd14;
	@%p2 bra 	$L__BB16_2;
$L__BB16_3:
	ret;

}
	// .globl	cast_i64_i32
.visible .entry cast_i64_i32(
	.param .u64 cast_i64_i32_param_0,
	.param .u64 .ptr .align 1 cast_i64_i32_param_1,
	.param .u64 .ptr .align 1 cast_i64_i32_param_2
)
{
	.reg .pred 	%p<3>;
	.reg .b32 	%r<10>;
	.reg .b64 	%rd<15>;

	ld.param.u64 	%rd6, [cast_i64_i32_param_0];
	ld.param.u64 	%rd7, [cast_i64_i32_param_1];
	ld.param.u64 	%rd8, [cast_i64_i32_param_2];
	mov.u32 	%r6, %ctaid.x;
	mov.u32 	%r1, %ntid.x;
	mov.u32 	%r7, %tid.x;
	mad.lo.s32 	%r9, %r6, %r1, %r7;
	cvt.u64.u32 	%rd14, %r9;
	setp.le.u64 	%p1, %rd6, %rd14;
	@%p1 bra 	$L__BB17_3;
	mov.u32 	%r8, %nctaid.x;
	mul.lo.s32 	%r3, %r1, %r8;
	cvta.to.global.u64 	%rd2, %rd7;
	cvta.to.global.u64 	%rd3, %rd8;
$L__BB17_2:
	shl.b64 	%rd9, %rd14, 3;
	add.s64 	%rd10, %rd2, %rd9;
	ld.global.u64 	%rd11, [%rd10];
	shl.b64 	%rd12, %rd14, 2;
	add.s64 	%rd13, %rd3, %rd12;
	st.global.u32 	[%rd13], %rd11;
	add.s32 	%r9, %r9, %r3;
	cvt.u64.u32 	%rd14, %r9;
	setp.gt.u64 	%p2, %rd6, %rd14;
	@%p2 bra 	$L__BB17_2;
$L__BB17_3:
	ret;

}
	// .globl	cast_i64_u32
.visible .entry cast_i64_u32(
	.param .u64 cast_i64_u32_param_0,
	.param .u64 .ptr .align 1 cast_i64_u32_param_1,
	.param .u64 .ptr .align 1 cast_i64_u32_param_2
)
{
	.reg .pred 	%p<3>;
	.reg .b32 	%r<10>;
	.reg .b64 	%rd<15>;

	ld.param.u64 	%rd6, [cast_i64_u32_param_0];
	ld.param.u64 	%rd7, [cast_i64_u32_param_1];
	ld.param.u64 	%rd8, [cast_i64_u32_param_2];
	mov.u32 	%r6, %ctaid.x;
	mov.u32 	%r1, %ntid.x;
	mov.u32 	%r7, %tid.x;
	mad.lo.s32 	%r9, %r6, %r1, %r7;
	cvt.u64.u32 	%rd14, %r9;
	setp.le.u64 	%p1, %rd6, %rd14;
	@%p1 bra 	$L__BB18_3;
	mov.u32 	%r8, %nctaid.x;
	mul.lo.s32 	%r3, %r1, %r8;
	cvta.to.global.u64 	%rd2, %rd7;
	cvta.to.global.u64 	%rd3, %rd8;
$L__BB18_2:
	shl.b64 	%rd9, %rd14, 3;
	add.s64 	%rd10, %rd2, %rd9;
	ld.global.u64 	%rd11, [%rd10];
	shl.b64 	%rd12, %rd14, 2;
	add.s64 	%rd13, %rd3, %rd12;
	st.global.u32 	[%rd13], %rd11;
	add.s32 	%r9, %r9, %r3;
	cvt.u64.u32 	%rd14, %r9;
	setp.gt.u64 	%p2, %rd6, %rd14;
	@%p2 bra 	$L__BB18_2;
$L__BB18_3:
	ret;

}
	// .globl	cast_i64_u8
.visible .entry cast_i64_u8(
	.param .u64 cast_i64_u8_param_0,
	.param .u64 .ptr .align 1 cast_i64_u8_param_1,
	.param .u64 .ptr .align 1 cast_i64_u8_param_2
)
{
	.reg .pred 	%p<3>;
	.reg .b32 	%r<10>;
	.reg .b64 	%rd<14>;

	ld.param.u64 	%rd6, [cast_i64_u8_param_0];
	ld.param.u64 	%rd7, [cast_i64_u8_param_1];
	ld.param.u64 	%rd8, [cast_i64_u8_param_2];
	mov.u32 	%r6, %ctaid.x;
	mov.u32 	%r1, %ntid.x;
	mov.u32 	%r7, %tid.x;
	mad.lo.s32 	%r9, %r6, %r1, %r7;
	cvt.u64.u32 	%rd13, %r9;
	setp.le.u64 	%p1, %rd6, %rd13;
	@%p1 bra 	$L__BB19_3;
	mov.u32 	%r8, %nctaid.x;
	mul.lo.s32 	%r3, %r1, %r8;
	cvta.to.global.u64 	%rd2, %rd7;
	cvta.to.global.u64 	%rd3, %rd8;
$L__BB19_2:
	shl.b64 	%rd9, %rd13, 3;
	add.s64 	%rd10, %rd2, %rd9;
	ld.global.u64 	%rd11, [%rd10];
	add.s64 	%rd12, %rd3, %rd13;
	st.global.u8 	[%rd12], %rd11;
	add.s32 	%r9, %r9, %r3;
	cvt.u64.u32 	%rd13, %r9;
	setp.gt.u64 	%p2, %rd6, %rd13;
	@%p2 bra 	$L__BB19_2;
$L__BB19_3:
	ret;

}
	// .globl	cast_u32_f64
.visible .entry cast_u32_f64(
	.param .u64 cast_u32_f64_param_0,
	.param .u64 .ptr .align 1 cast_u32_f64_param_1,
	.param .u64 .ptr .align 1 cast_u32_f64_param_2
)
{
	.reg .pred 	%p<3>;
	.reg .b32 	%r<11>;
	.reg .b64 	%rd<14>;
	.reg .b64 	%fd<2>;

	ld.param.u64 	%rd6, [cast_u32_f64_param_0];
	ld.param.u64 	%rd7, [cast_u32_f64_param_1];
	ld.param.u64 	%rd8, [cast_u32_f64_param_2];
	mov.u32 	%r6, %ctaid.x;
	mov.u32 	%r1, %ntid.x;
	mov.u32 	%r7, %tid.x;
	mad.lo.s32 	%r10, %r6, %r1, %r7;
	cvt.u64.u32 	%rd13, %r10;
	setp.le.u64 	%p1, %rd6, %rd13;
	@%p1 bra 	$L__BB20_3;
	mov.u32 	%r8, %nctaid.x;
	mul.lo.s32 	%r3, %r1, %r8;
	cvta.to.global.u64 	%rd2, %rd7;
	cvta.to.global.u64 	%rd3, %rd8;
$L__BB20_2:
	shl.b64 	%rd9, %rd13, 2;
	add.s64 	%rd10, %rd2, %rd9;
	ld.global.u32 	%r9, [%rd10];
	cvt.rn.f64.u32 	%fd1, %r9;
	shl.b64 	%rd11, %rd13, 3;
	add.s64 	%rd12, %rd3, %rd11;
	st.global.f64 	[%rd12], %fd1;
	add.s32 	%r10, %r10, %r3;
	cvt.u64.u32 	%rd13, %r10;
	setp.gt.u64 	%p2, %rd6, %rd13;
	@%p2 bra 	$L__BB20_2;
$L__BB20_3:
	ret;

}
	// .globl	cast_u32_f32
.visible .entry cast_u32_f32(
	.param .u64 cast_u32_f32_param_0,
	.param .u64 .ptr .align 1 cast_u32_f32_param_1,
	.param .u64 .ptr .align 1 cast_u32_f32_param_2
)
{
	.reg .pred 	%p<3>;
	.reg .b32 	%r<11>;
	.reg .b32 	%f<2>;
	.reg .b64 	%rd<13>;

	ld.param.u64 	%rd6, [cast_u32_f32_param_0];
	ld.param.u64 	%rd7, [cast_u32_f32_param_1];
	ld.param.u64 	%rd8, [cast_u32_f32_param_2];
	mov.u32 	%r6, %ctaid.x;
	mov.u32 	%r1, %ntid.x;
	mov.u32 	%r7, %tid.x;
	mad.lo.s32 	%r10, %r6, %r1, %r7;
	cvt.u64.u32 	%rd12, %r10;
	setp.le.u64 	%p1, %rd6, %rd12;
	@%p1 bra 	$L__BB21_3;
	mov.u32 	%r8, %nctaid.x;
	mul.lo.s32 	%r3, %r1, %r8;
	cvta.to.global.u64 	%rd2, %rd7;
	cvta.to.global.u64 	%rd3, %rd8;
$L__BB21_2:
	shl.b64 	%rd9, %rd12, 2;
	add.s64 	%rd10, %rd2, %rd9;
	ld.global.u32 	%r9, [%rd10];
	cvt.rn.f32.u32 	%f1, %r9;
	add.s64 	%rd11, %rd3, %rd9;
	st.global.f32 	[%rd11], %f1;
	add.s32 	%r10, %r10, %r3;
	cvt.u64.u32 	%rd12, %r10;
	setp.gt.u64 	%p2, %rd6, %rd12;
	@%p2 bra 	$L__BB21_2;
$L__BB21_3:
	ret;

}
	// .globl	cast_u32_i32
.visible .entry cast_u32_i32(
	.param .u64 cast_u32_i32_param_0,
	.param .u64 .ptr .align 1 cast_u32_i32_param_1,
	.param .u64 .ptr .align 1 cast_u32_i32_param_2
)
{
	.reg .pred 	%p<3>;
	.reg .b32 	%r<11>;
	.reg .b64 	%rd<13>;

	ld.param.u64 	%rd6, [cast_u32_i32_param_0];
	ld.param.u64 	%rd7, [cast_u32_i32_param_1];
	ld.param.u64 	%rd8, [cast_u32_i32_param_2];
	mov.u32 	%r6, %ctaid.x;
	mov.u32 	%r1, %ntid.x;
	mov.u32 	%r7, %tid.x;
	mad.lo.s32 	%r10, %r6, %r1, %r7;
	cvt.u64.u32 	%rd12, %r10;
	setp.le.u64 	%p1, %rd6, %rd12;
	@%p1 bra 	$L__BB22_3;
	mov.u32 	%r8, %nctaid.x;
	mul.lo.s32 	%r3, %r1, %r8;
	cvta.to.global.u64 	%rd2, %rd7;
	cvta.to.global.u64 	%rd3, %rd8;
$L__BB22_2:
	shl.b64 	%rd9, %rd12, 2;
	add.s64 	%rd10, %rd2, %rd9;
	ld.global.u32 	%r9, [%rd10];
	add.s64 	%rd11, %rd3, %rd9;
	st.global.u32 	[%rd11], %r9;
	add.s32 	%r10, %r10, %r3;
	cvt.u64.u32 	%rd12, %r10;
	setp.gt.u64 	%p2, %rd6, %rd12;
	@%p2 bra 	$L__BB22_2;
$L__BB22_3:
	ret;

}
	// .globl	cast_u32_i64
.visible .entry cast_u32_i64(
	.param .u64 cast_u32_i64_param_0,
	.param .u64 .ptr .align 1 cast_u32_i64_param_1,
	.param .u64 .ptr .align 1 cast_u32_i64_param_2
)
{
	.reg .pred 	%p<3>;
	.reg .b32 	%r<10>;
	.reg .b64 	%rd<15>;

	ld.param.u64 	%rd6, [cast_u32_i64_param_0];
	ld.param.u64 	%rd7, [cast_u32_i64_param_1];
	ld.param.u64 	%rd8, [cast_u32_i64_param_2];
	mov.u32 	%r6, %ctaid.x;
	mov.u32 	%r1, %ntid.x;
	mov.u32 	%r7, %tid.x;
	mad.lo.s32 	%r9, %r6, %r1, %r7;
	cvt.u64.u32 	%rd14, %r9;
	setp.le.u64 	%p1, %rd6, %rd14;
	@%p1 bra 	$L__BB23_3;
	mov.u32 	%r8, %nctaid.x;
	mul.lo.s32 	%r3, %r1, %r8;
	cvta.to.global.u64 	%rd2, %rd7;
	cvta.to.global.u64 	%rd3, %rd8;
$L__BB23_2:
	shl.b64 	%rd9, %rd14, 2;
	add.s64 	%rd10, %rd2, %rd9;
	ld.global.u32 	%rd11, [%rd10];
	shl.b64 	%rd12, %rd14, 3;
	add.s64 	%rd13, %rd3, %rd12;
	st.global.u64 	[%rd13], %rd11;
	add.s32 	%r9, %r9, %r3;
	cvt.u64.u32 	%rd14, %r9;
	setp.gt.u64 	%p2, %rd6, %rd14;
	@%p2 bra 	$L__BB23_2;
$L__BB23_3:
	ret;

}
	// .globl	cast_u32_u8
.visible .entry cast_u32_u8(
	.param .u64 cast_u32_u8_param_0,
	.param .u64 .ptr .align 1 cast_u32_u8_param_1,
	.param .u64 .ptr .align 1 cast_u32_u8_param_2
)
{
	.reg .pred 	%p<3>;
	.reg .b32 	%r<11>;
	.reg .b64 	%rd<13>;

	ld.param.u64 	%rd6, [cast_u32_u8_param_0];
	ld.param.u64 	%rd7, [cast_u32_u8_param_1];
	ld.param.u64 	%rd8, [cast_u32_u8_param_2];
	mov.u32 	%r6, %ctaid.x;
	mov.u32 	%r1, %ntid.x;
	mov.u32 	%r7, %tid.x;
	mad.lo.s32 	%r10, %r6, %r1, %r7;
	cvt.u64.u32 	%rd12, %r10;
	setp.le.u64 	%p1, %rd6, %rd12;
	@%p1 bra 	$L__BB24_3;
	mov.u32 	%r8, %nctaid.x;
	mul.lo.s32 	%r3, %r1, %r8;
	cvta.to.global.u64 	%rd2, %rd7;
	cvta.to.global.u64 	%rd3, %rd8;
$L__BB24_2:
	shl.b64 	%rd9, %rd12, 2;
	add.s64 	%rd10, %rd2, %rd9;
	ld.global.u32 	%r9, [%rd10];
	add.s64 	%rd11, %rd3, %rd12;
	st.global.u8 	[%rd11], %r9;
	add.s32 	%r10, %r10, %r3;
	cvt.u64.u32 	%rd12, %r10;
	setp.gt.u64 	%p2, %rd6, %rd12;
	@%p2 bra 	$L__BB24_2;
$L__BB24_3:
	ret;

}
	// .globl	cast_u8_f64
.visible .entry cast_u8_f64(
	.param .u64 cast_u8_f64_param_0,
	.param .u64 .ptr .align 1 cast_u8_f64_param_1,
	.param .u64 .ptr .align 1 cast_u8_f64_param_2
)
{
	.reg .pred 	%p<3>;
	.reg .b16 	%rs<2>;
	.reg .b32 	%r<10>;
	.reg .b64 	%rd<13>;
	.reg .b64 	%fd<2>;

	ld.param.u64 	%rd6, [cast_u8_f64_param_0];
	ld.param.u64 	%rd7, [cast_u8_f64_param_1];
	ld.param.u64 	%rd8, [cast_u8_f64_param_2];
	mov.u32 	%r6, %ctaid.x;
	mov.u32 	%r1, %ntid.x;
	mov.u32 	%r7, %tid.x;
	mad.lo.s32 	%r9, %r6, %r1, %r7;
	cvt.u64.u32 	%rd12, %r9;
	setp.le.u64 	%p1, %rd6, %rd12;
	@%p1 bra 	$L__BB25_3;
	mov.u32 	%r8, %nctaid.x;
	mul.lo.s32 	%r3, %r1, %r8;
	cvta.to.global.u64 	%rd2, %rd7;
	cvta.to.global.u64 	%rd3, %rd8;
$L__BB25_2:
	add.s64 	%rd9, %rd2, %rd12;
	ld.global.u8 	%rs1, [%rd9];
	cvt.rn.f64.u16 	%fd1, %rs1;
	shl.b64 	%rd10, %rd12, 3;
	add.s64 	%rd11, %rd3, %rd10;
	st.global.f64 	[%rd11], %fd1;
	add.s32 	%r9, %r9, %r3;
	cvt.u64.u32 	%rd12, %r9;
	setp.gt.u64 	%p2, %rd6, %rd12;
	@%p2 bra 	$L__BB25_2;
$L__BB25_3:
	ret;

}
	// .globl	cast_u8_f32
.visible .entry cast_u8_f32(
	.param .u64 cast_u8_f32_param_0,
	.param .u64 .ptr .align 1 cast_u8_f32_param_1,
	.param .u64 .ptr .align 1 cast_u8_f32_param_2
)
{
	.reg .pred 	%p<3>;
	.reg .b16 	%rs<2>;
	.reg .b32 	%r<10>;
	.reg .b32 	%f<2>;
	.reg .b64 	%rd<13>;

	ld.param.u64 	%rd6, [cast_u8_f32_param_0];
	ld.param.u64 	%rd7, [cast_u8_f32_param_1];
	ld.param.u64 	%rd8, [cast_u8_f32_param_2];
	mov.u32 	%r6, %ctaid.x;
	mov.u32 	%r1, %ntid.x;
	mov.u32 	%r7, %tid.x;
	mad.lo.s32 	%r9, %r6, %r1, %r7;
	cvt.u64.u32 	%rd12, %r9;
	setp.le.u64 	%p1, %rd6, %rd12;
	@%p1 bra 	$L__BB26_3;
	mov.u32 	%r8, %nctaid.x;
	mul.lo.s32 	%r3, %r1, %r8;
	cvta.to.global.u64 	%rd2, %rd7;
	cvta.to.global.u64 	%rd3, %rd8;
$L__BB26_2:
	add.s64 	%rd9, %rd2, %rd12;
	ld.global.u8 	%rs1, [%rd9];
	cvt.rn.f32.u16 	%f1, %rs1;
	shl.b64 	%rd10, %rd12, 2;
	add.s64 	%rd11, %rd3, %rd10;
	st.global.f32 	[%rd11], %f1;
	add.s32 	%r9, %r9, %r3;
	cvt.u64.u32 	%rd12, %r9;
	setp.gt.u64 	%p2, %rd6, %rd12;
	@%p2 bra 	$L__BB26_2;
$L__BB26_3:
	ret;

}
	// .globl	cast_u8_i32
.visible .entry cast_u8_i32(
	.param .u64 cast_u8_i32_param_0,
	.param .u64 .ptr .align 1 cast_u8_i32_param_1,
	.param .u64 .ptr .align 1 cast_u8_i32_param_2
)
{
	.reg .pred 	%p<3>;
	.reg .b32 	%r<11>;
	.reg .b64 	%rd<13>;

	ld.param.u64 	%rd6, [cast_u8_i32_param_0];
	ld.param.u64 	%rd7, [cast_u8_i32_param_1];
	ld.param.u64 	%rd8, [cast_u8_i32_param_2];
	mov.u32 	%r6, %ctaid.x;
	mov.u32 	%r1, %ntid.x;
	mov.u32 	%r7, %tid.x;
	mad.lo.s32 	%r10, %r6, %r1, %r7;
	cvt.u64.u32 	%rd12, %r10;
	setp.le.u64 	%p1, %rd6, %rd12;
	@%p1 bra 	$L__BB27_3;
	mov.u32 	%r8, %nctaid.x;
	mul.lo.s32 	%r3, %r1, %r8;
	cvta.to.global.u64 	%rd2, %rd7;
	cvta.to.global.u64 	%rd3, %rd8;
$L__BB27_2:
	add.s64 	%rd9, %rd2, %rd12;
	ld.global.u8 	%r9, [%rd9];
	shl.b64 	%rd10, %rd12, 2;
	add.s64 	%rd11, %rd3, %rd10;
	st.global.u32 	[%rd11], %r9;
	add.s32 	%r10, %r10, %r3;
	cvt.u64.u32 	%rd12, %r10;
	setp.gt.u64 	%p2, %rd6, %rd12;
	@%p2 bra 	$L__BB27_2;
$L__BB27_3:
	ret;

}
	// .globl	cast_u8_i64
.visible .entry cast_u8_i64(
	.param .u64 cast_u8_i64_param_0,
	.param .u64 .ptr .align 1 cast_u8_i64_param_1,
	.param .u64 .ptr .align 1 cast_u8_i64_param_2
)
{
	.reg .pred 	%p<3>;
	.reg .b32 	%r<10>;
	.reg .b64 	%rd<14>;

	ld.param.u64 	%rd6, [cast_u8_i64_param_0];
	ld.param.u64 	%rd7, [cast_u8_i64_param_1];
	ld.param.u64 	%rd8, [cast_u8_i64_param_2];
	mov.u32 	%r6, %ctaid.x;
	mov.u32 	%r1, %ntid.x;
	mov.u32 	%r7, %tid.x;
	mad.lo.s32 	%r9, %r6, %r1, %r7;
	cvt.u64.u32 	%rd13, %r9;
	setp.le.u64 	%p1, %rd6, %rd13;
	@%p1 bra 	$L__BB28_3;
	mov.u32 	%r8, %nctaid.x;
	mul.lo.s32 	%r3, %r1, %r8;
	cvta.to.global.u64 	%rd2, %rd7;
	cvta.to.global.u64 	%rd3, %rd8;
$L__BB28_2:
	add.s64 	%rd9, %rd2, %rd13;
	ld.global.u8 	%rd10, [%rd9];
	shl.b64 	%rd11, %rd13, 3;
	add.s64 	%rd12, %rd3, %rd11;
	st.global.u64 	[%rd12], %rd10;
	add.s32 	%r9, %r9, %r3;
	cvt.u64.u32 	%rd13, %r9;
	setp.gt.u64 	%p2, %rd6, %rd13;
	@%p2 bra 	$L__BB28_2;
$L__BB28_3:
	ret;

}
	// .globl	cast_u8_u32
.visible .entry cast_u8_u32(
	.param .u64 cast_u8_u32_param_0,
	.param .u64 .ptr .align 1 cast_u8_u32_param_1,
	.param .u64 .ptr .align 1 cast_u8_u32_param_2
)
{
	.reg .pred 	%p<3>;
	.reg .b32 	%r<11>;
	.reg .b64 	%rd<13>;

	ld.param.u64 	%rd6, [cast_u8_u32_param_0];
	ld.param.u64 	%rd7, [cast_u8_u32_param_1];
	ld.param.u64 	%rd8, [cast_u8_u32_param_2];
	mov.u32 	%r6, %ctaid.x;
	mov.u32 	%r1, %ntid.x;
	mov.u32 	%r7, %tid.x;
	mad.lo.s32 	%r10, %r6, %r1, %r7;
	cvt.u64.u32 	%rd12, %r10;
	setp.le.u64 	%p1, %rd6, %rd12;
	@%p1 bra 	$L__BB29_3;
	mov.u32 	%r8, %nctaid.x;
	mul.lo.s32 	%r3, %r1, %r8;
	cvta.to.global.u64 	%rd2, %rd7;
	cvta.to.global.u64 	%rd3, %rd8;
$L__BB29_2:
	add.s64 	%rd9, %rd2, %rd12;
	ld.global.u8 	%r9, [%rd9];
	shl.b64 	%rd10, %rd12, 2;
	add.s64 	%rd11, %rd3, %rd10;
	st.global.u32 	[%rd11], %r9;
	add.s32 	%r10, %r10, %r3;
	cvt.u64.u32 	%rd12, %r10;
	setp.gt.u64 	%p2, %rd6, %rd12;
	@%p2 bra 	$L__BB29_2;
$L__BB29_3:
	ret;

}


// ===== COMPILED SASS (sm_100) =====

	.target	sm_100

	.elftype	@"ET_EXEC"


//--------------------- .note.nv.tkinfo           --------------------------
	.section	.note.nv.tkinfo,"",@"SHT_NOTE"
	.sectionflags	@"SHF_NOTE_NV_TKINFO"
	.tkinfo
        /*0018*/ 	.word	0x00000002
        /*0030*/ 	.string	""
        /*0030*/ 	.string	"ptxas"
        /*0030*/ 	.string	"Cuda compilation tools, release 13.0, V13.0.88"
        /*0030*/ 	.string	"Build cuda_13.0.r13.0/compiler.36424714_0"
        /*0030*/ 	.string	"-arch sm_100 -m 64 "



//--------------------- .note.nv.cuinfo           --------------------------
	.section	.note.nv.cuinfo,"",@"SHT_NOTE"
	.sectionflags	@"SHF_NOTE_NV_CUINFO"
        /*0018*/ 	.short	0x0002
        /*001a*/ 	.short	0x0064
        /*001c*/ 	.short	0x0082
	.zero		2


//--------------------- .nv.info                  --------------------------
	.section	.nv.info,"",@"SHT_CUDA_INFO"
	.align	4


	//----- nvinfo : EIATTR_REGCOUNT
	.align		4
        /*0000*/ 	.byte	0x04, 0x2f
        /*0002*/ 	.short	(.L_1 - .L_0)
	.align		4
.L_0:
        /*0004*/ 	.word	index@(cast_f64_f32)
        /*0008*/ 	.word	0x0000000e


	//----- nvinfo : EIATTR_FRAME_SIZE
	.align		4
.L_1:
        /*000c*/ 	.byte	0x04, 0x11
        /*000e*/ 	.short	(.L_3 - .L_2)
	.align		4
.L_2:
        /*0010*/ 	.word	index@(cast_f64_f32)
        /*0014*/ 	.word	0x00000000


	//----- nvinfo : EIATTR_REGCOUNT
	.align		4
.L_3:
        /*0018*/ 	.byte	0x04, 0x2f
        /*001a*/ 	.short	(.L_5 - .L_4)
	.align		4
.L_4:
        /*001c*/ 	.word	index@(cast_f64_i32)
        /*0020*/ 	.word	0x0000000e


	//----- nvinfo : EIATTR_FRAME_SIZE
	.align		4
.L_5:
        /*0024*/ 	.byte	0x04, 0x11
        /*0026*/ 	.short	(.L_7 - .L_6)
	.align		4
.L_6:
        /*0028*/ 	.word	index@(cast_f64_i32)
        /*002c*/ 	.word	0x00000000


	//----- nvinfo : EIATTR_REGCOUNT
	.align		4
.L_7:
        /*0030*/ 	.byte	0x04, 0x2f
        /*0032*/ 	.short	(.L_9 - .L_8)
	.align		4
.L_8:
        /*0034*/ 	.word	index@(cast_f64_i64)
        /*0038*/ 	.word	0x0000000e


	//----- nvinfo : EIATTR_FRAME_SIZE
	.align		4
.L_9:
        /*003c*/ 	.byte	0x04, 0x11
        /*003e*/ 	.short	(.L_11 - .L_10)
	.align		4
.L_10:
        /*0040*/ 	.word	index@(cast_f64_i64)
        /*0044*/ 	.word	0x00000000


	//----- nvinfo : EIATTR_REGCOUNT
	.align		4
.L_11:
        /*0048*/ 	.byte	0x04, 0x2f
        /*004a*/ 	.short	(.L_13 - .L_12)
	.align		4
.L_12:
        /*004c*/ 	.word	index@(cast_f64_u32)
        /*0050*/ 	.word	0x0000000e


	//----- nvinfo : EIATTR_FRAME_SIZE
	.align		4
.L_13:
        /*0054*/ 	.byte	0x04, 0x11
        /*0056*/ 	.short	(.L_15 - .L_14)
	.align		4
.L_14:
        /*0058*/ 	.word	index@(cast_f64_u32)
        /*005c*/ 	.word	0x00000000


	//----- nvinfo : EIATTR_REGCOUNT
	.align		4
.L_15:
        /*0060*/ 	.byte	0x04, 0x2f
        /*0062*/ 	.short	(.L_17 - .L_16)
	.align		4
.L_16:
        /*0064*/ 	.word	index@(cast_f64_u8)
        /*0068*/ 	.word	0x0000000e


	//----- nvinfo : EIATTR_FRAME_SIZE
	.align		4
.L_17:
        /*006c*/ 	.byte	0x04, 0x11
        /*006e*/ 	.short	(.L_19 - .L_18)
	.align		4
.L_18:
        /*0070*/ 	.word	index@(cast_f64_u8)
        /*0074*/ 	.word	0x00000000


	//----- nvinfo : EIATTR_REGCOUNT
	.align		4
.L_19:
        /*0078*/ 	.byte	0x04, 0x2f
        /*007a*/ 	.short	(.L_21 - .L_20)
	.align		4
.L_20:
        /*007c*/ 	.word	index@(cast_f32_f64)
        /*0080*/ 	.word	0x0000000e


	//----- nvinfo : EIATTR_FRAME_SIZE
	.align		4
.L_21:
        /*0084*/ 	.byte	0x04, 0x11
        /*0086*/ 	.short	(.L_23 - .L_22)
	.align		4
.L_22:
        /*0088*/ 	.word	index@(cast_f32_f64)
        /*008c*/ 	.word	0x00000000


	//----- nvinfo : EIATTR_REGCOUNT
	.align		4
.L_23:
        /*0090*/ 	.byte	0x04, 0x2f
        /*0092*/ 	.short	(.L_25 - .L_24)
	.align		4
.L_24:
        /*0094*/ 	.word	index@(cast_f32_i32)
        /*0098*/ 	.word	0x0000000e


	//----- nvinfo : EIATTR_FRAME_SIZE
	.align		4
.L_25:
        /*009c*/ 	.byte	0x04, 0x11
        /*009e*/ 	.short	(.L_27 - .L_26)
	.align		4
.L_26:
        /*00a0*/ 	.word	index@(cast_f32_i32)
        /*00a4*/ 	.word	0x00000000


	//----- nvinfo : EIATTR_REGCOUNT
	.align		4
.L_27:
        /*00a8*/ 	.byte	0x04, 0x2f
        /*00aa*/ 	.short	(.L_29 - .L_28)
	.align		4
.L_28:
        /*00ac*/ 	.word	index@(cast_f32_i64)
        /*00b0*/ 	.word	0x0000000e


	//----- nvinfo : EIATTR_FRAME_SIZE
	.align		4
.L_29:
        /*00b4*/ 	.byte	0x04, 0x11
        /*00b6*/ 	.short	(.L_31 - .L_30)
	.align		4
.L_30:
        /*00b8*/ 	.word	index@(cast_f32_i64)
        /*00bc*/ 	.word	0x00000000


	//----- nvinfo : EIATTR_REGCOUNT
	.align		4
.L_31:
        /*00c0*/ 	.byte	0x04, 0x2f
        /*00c2*/ 	.short	(.L_33 - .L_32)
	.align		4
.L_32:
        /*00c4*/ 	.word	index@(cast_f32_u32)
        /*00c8*/ 	.word	0x0000000e


	//----- nvinfo : EIATTR_FRAME_SIZE
	.align		4
.L_33:
        /*00cc*/ 	.byte	0x04, 0x11
        /*00ce*/ 	.short	(.L_35 - .L_34)
	.align		4
.L_34:
        /*00d0*/ 	.word	index@(cast_f32_u32)
        /*00d4*/ 	.word	0x00000000


	//----- nvinfo : EIATTR_REGCOUNT
	.align		4
.L_35:
        /*00d8*/ 	.byte	0x04, 0x2f
        /*00da*/ 	.short	(.L_37 - .L_36)
	.align		4
.L_36:
        /*00dc*/ 	.word	index@(cast_f32_u8)
        /*00e0*/ 	.word	0x0000000e


	//----- nvinfo : EIATTR_FRAME_SIZE
	.align		4
.L_37:
        /*00e4*/ 	.byte	0x04, 0x11
        /*00e6*/ 	.short	(.L_39 - .L_38)
	.align		4
.L_38:
        /*00e8*/ 	.word	index@(cast_f32_u8)
        /*00ec*/ 	.word	0x00000000


	//----- nvinfo : EIATTR_REGCOUNT
	.align		4
.L_39:
        /*00f0*/ 	.byte	0x04, 0x2f
        /*00f2*/ 	.short	(.L_41 - .L_40)
	.align		4
.L_40:
        /*00f4*/ 	.word	index@(cast_i32_f64)
        /*00f8*/ 	.word	0x0000000e


	//----- nvinfo : EIATTR_FRAME_SIZE
	.align		4
.L_41:
        /*00fc*/ 	.byte	0x04, 0x11
        /*00fe*/ 	.short	(.L_43 - .L_42)
	.align		4
.L_42:
        /*0100*/ 	.word	index@(cast_i32_f64)
        /*0104*/ 	.word	0x00000000


	//----- nvinfo : EIATTR_REGCOUNT
	.align		4
.L_43:
        /*0108*/ 	.byte	0x04, 0x2f
        /*010a*/ 	.short	(.L_45 - .L_44)
	.align		4
.L_44:
        /*010c*/ 	.word	index@(cast_i32_f32)
        /*0110*/ 	.word	0x0000000e


	//----- nvinfo : EIATTR_FRAME_SIZE
	.align		4
.L_45:
        /*0114*/ 	.byte	0x04, 0x11
        /*0116*/ 	.short	(.L_47 - .L_46)
	.align		4
.L_46:
        /*0118*/ 	.word	index@(cast_i32_f32)
        /*011c*/ 	.word	0x00000000


	//----- nvinfo : EIATTR_REGCOUNT
	.align		4
.L_47:
        /*0120*/ 	.byte	0x04, 0x2f
        /*0122*/ 	.short	(.L_49 - .L_48)
	.align		4
.L_48:
        /*0124*/ 	.word	index@(cast_i32_i64)
        /*0128*/ 	.word	0x0000000e


	//----- nvinfo : EIATTR_FRAME_SIZE
	.align		4
.L_49:
        /*012c*/ 	.byte	0x04, 0x11
        /*012e*/ 	.short	(.L_51 - .L_50)
	.align		4
.L_50:
        /*0130*/ 	.word	index@(cast_i32_i64)
        /*0134*/ 	.word	0x00000000


	//----- nvinfo : EIATTR_REGCOUNT
	.align		4
.L_51:
        /*0138*/ 	.byte	0x04, 0x2f
        /*013a*/ 	.short	(.L_53 - .L_52)
	.align		4
.L_52:
        /*013c*/ 	.word	index@(cast_i32_u32)
        /*0140*/ 	.word	0x0000000c


	//----- nvinfo : EIATTR_FRAME_SIZE
	.align		4
.L_53:
        /*0144*/ 	.byte	0x04, 0x11
        /*0146*/ 	.short	(.L_55 - .L_54)
	.align		4
.L_54:
        /*0148*/ 	.word	index@(cast_i32_u32)
        /*014c*/ 	.word	0x00000000


	//----- nvinfo : EIATTR_REGCOUNT
	.align		4
.L_55:
        /*0150*/ 	.byte	0x04, 0x2f
        /*0152*/ 	.short	(.L_57 - .L_56)
	.align		4
.L_56:
        /*0154*/ 	.word	index@(cast_i32_u8)
        /*0158*/ 	.word	0x0000000c


	//----- nvinfo : EIATTR_FRAME_SIZE
	.align		4
.L_57:
        /*015c*/ 	.byte	0x04, 0x11
        /*015e*/ 	.short	(.L_59 - .L_58)
	.align		4
.L_58:
        /*0160*/ 	.word	index@(cast_i32_u8)
        /*0164*/ 	.word	0x00000000


	//----- nvinfo : EIATTR_REGCOUNT
	.align		4
.L_59:
        /*0168*/ 	.byte	0x04, 0x2f
        /*016a*/ 	.short	(.L_61 - .L_60)
	.align		4
.L_60:
        /*016c*/ 	.word	index@(cast_i64_f64)
        /*0170*/ 	.word	0x0000000e


	//----- nvinfo : EIATTR_FRAME_SIZE
	.align		4
.L_61:
        /*0174*/ 	.byte	0x04, 0x11
        /*0176*/ 	.short	(.L_63 - .L_62)
	.align		4
.L_62:
        /*0178*/ 	.word	index@(cast_i64_f64)
        /*017c*/ 	.word	0x00000000


	//----- nvinfo : EIATTR_REGCOUNT
	.align		4
.L_63:
        /*0180*/ 	.byte	0x04, 0x2f
        /*0182*/ 	.short	(.L_65 - .L_64)
	.align		4
.L_64:
        /*0184*/ 	.word	index@(cast_i64_f32)
        /*0188*/ 	.word	0x0000000e


	//----- nvinfo : EIATTR_FRAME_SIZE
	.align		4
.L_65:
        /*018c*/ 	.byte	0x04, 0x11
        /*018e*/ 	.short	(.L_67 - .L_66)
	.align		4
.L_66:
        /*0190*/ 	.word	index@(cast_i64_f32)
        /*0194*/ 	.word	0x00000000


	//----- nvinfo : EIATTR_REGCOUNT
	.align		4
.L_67:
        /*0198*/ 	.byte	0x04, 0x2f
        /*019a*/ 	.short	(.L_69 - .L_68)
	.align		4
.L_68:
        /*019c*/ 	.word	index@(cast_i64_i32)
        /*01a0*/ 	.word	0x0000000c


	//----- nvinfo : EIATTR_FRAME_SIZE
	.align		4
.L_69:
        /*01a4*/ 	.byte	0x04, 0x11
        /*01a6*/ 	.short	(.L_71 - .L_70)
	.align		4
.L_70:
        /*01a8*/ 	.word	index@(cast_i64_i32)
        /*01ac*/ 	.word	0x00000000


	//----- nvinfo : EIATTR_REGCOUNT
	.align		4
.L_71:
        /*01b0*/ 	.byte	0x04, 0x2f
        /*01b2*/ 	.short	(.L_73 - .L_72)
	.align		4
.L_72:
        /*01b4*/ 	.word	index@(cast_i64_u32)
        /*01b8*/ 	.word	0x0000000c


	//----- nvinfo : EIATTR_FRAME_SIZE
	.align		4
.L_73:
        /*01bc*/ 	.byte	0x04, 0x11
        /*01be*/ 	.short	(.L_75 - .L_74)
	.align		4
.L_74:
        /*01c0*/ 	.word	index@(cast_i64_u32)
        /*01c4*/ 	.word	0x00000000


	//----- nvinfo : EIATTR_REGCOUNT
	.align		4
.L_75:
        /*01c8*/ 	.byte	0x04, 0x2f
        /*01ca*/ 	.short	(.L_77 - .L_76)
	.align		4
.L_76:
        /*01cc*/ 	.word	index@(cast_i64_u8)
        /*01d0*/ 	.word	0x0000000c


	//----- nvinfo : EIATTR_FRAME_SIZE
	.align		4
.L_77:
        /*01d4*/ 	.byte	0x04, 0x11
        /*01d6*/ 	.short	(.L_79 - .L_78)
	.align		4
.L_78:
        /*01d8*/ 	.word	index@(cast_i64_u8)
        /*01dc*/ 	.word	0x00000000


	//----- nvinfo : EIATTR_REGCOUNT
	.align		4
.L_79:
        /*01e0*/ 	.byte	0x04, 0x2f
        /*01e2*/ 	.short	(.L_81 - .L_80)
	.align		4
.L_80:
        /*01e4*/ 	.word	index@(cast_u32_f64)
        /*01e8*/ 	.word	0x0000000e


	//----- nvinfo : EIATTR_FRAME_SIZE
	.align		4
.L_81:
        /*01ec*/ 	.byte	0x04, 0x11
        /*01ee*/ 	.short	(.L_83 - .L_82)
	.align		4
.L_82:
        /*01f0*/ 	.word	index@(cast_u32_f64)
        /*01f4*/ 	.word	0x00000000


	//----- nvinfo : EIATTR_REGCOUNT
	.align		4
.L_83:
        /*01f8*/ 	.byte	0x04, 0x2f
        /*01fa*/ 	.short	(.L_85 - .L_84)
	.align		4
.L_84:
        /*01fc*/ 	.word	index@(cast_u32_f32)
        /*0200*/ 	.word	0x0000000e


	//----- nvinfo : EIATTR_FRAME_SIZE
	.align		4
.L_85:
        /*0204*/ 	.byte	0x04, 0x11
        /*0206*/ 	.short	(.L_87 - .L_86)
	.align		4
.L_86:
        /*0208*/ 	.word	index@(cast_u32_f32)
        /*020c*/ 	.word	0x00000000


	//----- nvinfo : EIATTR_REGCOUNT
	.align		4
.L_87:
        /*0210*/ 	.byte	0x04, 0x2f
        /*0212*/ 	.short	(.L_89 - .L_88)
	.align		4
.L_88:
        /*0214*/ 	.word	index@(cast_u32_i32)
        /*0218*/ 	.word	0x0000000c


	//----- nvinfo : EIATTR_FRAME_SIZE
	.align		4
.L_89:
        /*021c*/ 	.byte	0x04, 0x11
        /*021e*/ 	.short	(.L_91 - .L_90)
	.align		4
.L_90:
        /*0220*/ 	.word	index@(cast_u32_i32)
        /*0224*/ 	.word	0x00000000


	//----- nvinfo : EIATTR_REGCOUNT
	.align		4
.L_91:
        /*0228*/ 	.byte	0x04, 0x2f
        /*022a*/ 	.short	(.L_93 - .L_92)
	.align		4
.L_92:
        /*022c*/ 	.word	index@(cast_u32_i64)
        /*0230*/ 	.word	0x0000000c


	//----- nvinfo : EIATTR_FRAME_SIZE
	.align		4
.L_93:
        /*0234*/ 	.byte	0x04, 0x11
        /*0236*/ 	.short	(.L_95 - .L_94)
	.align		4
.L_94:
        /*0238*/ 	.word	index@(cast_u32_i64)
        /*023c*/ 	.word	0x00000000


	//----- nvinfo : EIATTR_REGCOUNT
	.align		4
.L_95:
        /*0240*/ 	.byte	0x04, 0x2f
        /*0242*/ 	.short	(.L_97 - .L_96)
	.align		4
.L_96:
        /*0244*/ 	.word	index@(cast_u32_u8)
        /*0248*/ 	.word	0x0000000c


	//----- nvinfo : EIATTR_FRAME_SIZE
	.align		4
.L_97:
        /*024c*/ 	.byte	0x04, 0x11
        /*024e*/ 	.short	(.L_99 - .L_98)
	.align		4
.L_98:
        /*0250*/ 	.word	index@(cast_u32_u8)
        /*0254*/ 	.word	0x00000000


	//----- nvinfo : EIATTR_REGCOUNT
	.align		4
.L_99:
        /*0258*/ 	.byte	0x04, 0x2f
        /*025a*/ 	.short	(.L_101 - .L_100)
	.align		4
.L_100:
        /*025c*/ 	.word	index@(cast_u8_f64)
        /*0260*/ 	.word	0x0000000e


	//----- nvinfo : EIATTR_FRAME_SIZE
	.align		4
.L_101:
        /*0264*/ 	.byte	0x04, 0x11
        /*0266*/ 	.short	(.L_103 - .L_102)
	.align		4
.L_102:
        /*0268*/ 	.word	index@(cast_u8_f64)
        /*026c*/ 	.word	0x00000000


	//----- nvinfo : EIATTR_REGCOUNT
	.align		4
.L_103:
        /*0270*/ 	.byte	0x04, 0x2f
        /*0272*/ 	.short	(.L_105 - .L_104)
	.align		4
.L_104:
        /*0274*/ 	.word	index@(cast_u8_f32)
        /*0278*/ 	.word	0x0000000e


	//----- nvinfo : EIATTR_FRAME_SIZE
	.align		4
.L_105:
        /*027c*/ 	.byte	0x04, 0x11
        /*027e*/ 	.short	(.L_107 - .L_106)
	.align		4
.L_106:
        /*0280*/ 	.word	index@(cast_u8_f32)
        /*0284*/ 	.word	0x00000000


	//----- nvinfo : EIATTR_REGCOUNT
	.align		4
.L_107:
        /*0288*/ 	.byte	0x04, 0x2f
        /*028a*/ 	.short	(.L_109 - .L_108)
	.align		4
.L_108:
        /*028c*/ 	.word	index@(cast_u8_i32)
        /*0290*/ 	.word	0x0000000c


	//----- nvinfo : EIATTR_FRAME_SIZE
	.align		4
.L_109:
        /*0294*/ 	.byte	0x04, 0x11
        /*0296*/ 	.short	(.L_111 - .L_110)
	.align		4
.L_110:
        /*0298*/ 	.word	index@(cast_u8_i32)
        /*029c*/ 	.word	0x00000000


	//----- nvinfo : EIATTR_REGCOUNT
	.align		4
.L_111:
        /*02a0*/ 	.byte	0x04, 0x2f
        /*02a2*/ 	.short	(.L_113 - .L_112)
	.align		4
.L_112:
        /*02a4*/ 	.word	index@(cast_u8_i64)
        /*02a8*/ 	.word	0x0000000c


	//----- nvinfo : EIATTR_FRAME_SIZE
	.align		4
.L_113:
        /*02ac*/ 	.byte	0x04, 0x11
        /*02ae*/ 	.short	(.L_115 - .L_114)
	.align		4
.L_114:
        /*02b0*/ 	.word	index@(cast_u8_i64)
        /*02b4*/ 	.word	0x00000000


	//----- nvinfo : EIATTR_REGCOUNT
	.align		4
.L_115:
        /*02b8*/ 	.byte	0x04, 0x2f
        /*02ba*/ 	.short	(.L_117 - .L_116)
	.align		4
.L_116:
        /*02bc*/ 	.word	index@(cast_u8_u32)
        /*02c0*/ 	.word	0x0000000c


	//----- nvinfo : EIATTR_FRAME_SIZE
	.align		4
.L_117:
        /*02c4*/ 	.byte	0x04, 0x11
        /*02c6*/ 	.short	(.L_119 - .L_118)
	.align		4
.L_118:
        /*02c8*/ 	.word	index@(cast_u8_u32)
        /*02cc*/ 	.word	0x00000000


	//----- nvinfo : EIATTR_MIN_STACK_SIZE
	.align		4
.L_119:
        /*02d0*/ 	.byte	0x04, 0x12
        /*02d2*/ 	.short	(.L_121 - .L_120)
	.align		4
.L_120:
        /*02d4*/ 	.word	index@(cast_u8_u32)
        /*02d8*/ 	.word	0x00000000


	//----- nvinfo : EIATTR_MIN_STACK_SIZE
	.align		4
.L_121:
        /*02dc*/ 	.byte	0x04, 0x12
        /*02de*/ 	.short	(.L_123 - .L_122)
	.align		4
.L_122:
        /*02e0*/ 	.word	index@(cast_u8_i64)
        /*02e4*/ 	.word	0x00000000


	//----- nvinfo : EIATTR_MIN_STACK_SIZE
	.align		4
.L_123:
        /*02e8*/ 	.byte	0x04, 0x12
        /*02ea*/ 	.short	(.L_125 - .L_124)
	.align		4
.L_124:
        /*02ec*/ 	.word	index@(cast_u8_i32)
        /*02f0*/ 	.word	0x00000000


	//----- nvinfo : EIATTR_MIN_STACK_SIZE
	.align		4
.L_125:
        /*02f4*/ 	.byte	0x04, 0x12
        /*02f6*/ 	.short	(.L_127 - .L_126)
	.align		4
.L_126:
        /*02f8*/ 	.word	index@(cast_u8_f32)
        /*02fc*/ 	.word	0x00000000


	//----- nvinfo : EIATTR_MIN_STACK_SIZE
	.align		4
.L_127:
        /*0300*/ 	.byte	0x04, 0x12
        /*0302*/ 	.short	(.L_129 - .L_128)
	.align		4
.L_128:
        /*0304*/ 	.word	index@(cast_u8_f64)
        /*0308*/ 	.word	0x00000000


	//----- nvinfo : EIATTR_MIN_STACK_SIZE
	.align		4
.L_129:
        /*030c*/ 	.byte	0x04, 0x12
        /*030e*/ 	.short	(.L_131 - .L_130)
	.align		4
.L_130:
        /*0310*/ 	.word	index@(cast_u32_u8)
        /*0314*/ 	.word	0x00000000


	//----- nvinfo : EIATTR_MIN_STACK_SIZE
	.align		4
.L_131:
        /*0318*/ 	.byte	0x04, 0x12
        /*031a*/ 	.short	(.L_133 - .L_132)
	.align		4
.L_132:
        /*031c*/ 	.word	index@(cast_u32_i64)
        /*0320*/ 	.word	0x00000000


	//----- nvinfo : EIATTR_MIN_STACK_SIZE
	.align		4
.L_133:
        /*0324*/ 	.byte	0x04, 0x12
        /*0326*/ 	.short	(.L_135 - .L_134)
	.align		4
.L_134:
        /*0328*/ 	.word	index@(cast_u32_i32)
        /*032c*/ 	.word	0x00000000


	//----- nvinfo : EIATTR_MIN_STACK_SIZE
	.align		4
.L_135:
        /*0330*/ 	.byte	0x04, 0x12
        /*0332*/ 	.short	(.L_137 - .L_136)
	.align		4
.L_136:
        /*0334*/ 	.word	index@(cast_u32_f32)
        /*0338*/ 	.word	0x00000000


	//----- nvinfo : EIATTR_MIN_STACK_SIZE
	.align		4
.L_137:
        /*033c*/ 	.byte	0x04, 0x12
        /*033e*/ 	.short	(.L_139 - .L_138)
	.align		4
.L_138:
        /*0340*/ 	.word	index@(cast_u32_f64)
        /*0344*/ 	.word	0x00000000


	//----- nvinfo : EIATTR_MIN_STACK_SIZE
	.align		4
.L_139:
        /*0348*/ 	.byte	0x04, 0x12
        /*034a*/ 	.short	(.L_141 - .L_140)
	.align		4
.L_140:
        /*034c*/ 	.word	index@(cast_i64_u8)
        /*0350*/ 	.word	0x00000000


	//----- nvinfo : EIATTR_MIN_STACK_SIZE
	.align		4
.L_141:
        /*0354*/ 	.byte	0x04, 0x12
        /*0356*/ 	.short	(.L_143 - .L_142)
	.align		4
.L_142:
        /*0358*/ 	.word	index@(cast_i64_u32)
        /*035c*/ 	.word	0x00000000


	//----- nvinfo : EIATTR_MIN_STACK_SIZE
	.align		4
.L_143:
        /*0360*/ 	.byte	0x04, 0x12
        /*0362*/ 	.short	(.L_145 - .L_144)
	.align		4
.L_144:
        /*0364*/ 	.word	index@(cast_i64_i32)
        /*0368*/ 	.word	0x00000000


	//----- nvinfo : EIATTR_MIN_STACK_SIZE
	.align		4
.L_145:
        /*036c*/ 	.byte	0x04, 0x12
        /*036e*/ 	.short	(.L_147 - .L_146)
	.align		4
.L_146:
        /*0370*/ 	.word	index@(cast_i64_f32)
        /*0374*/ 	.word	0x00000000


	//----- nvinfo : EIATTR_MIN_STACK_SIZE
	.align		4
.L_147:
        /*0378*/ 	.byte	0x04, 0x12
        /*037a*/ 	.short	(.L_149 - .L_148)
	.align		4
.L_148:
        /*037c*/ 	.word	index@(cast_i64_f64)
        /*0380*/ 	.word	0x00000000


	//----- nvinfo : EIATTR_MIN_STACK_SIZE
	.align		4
.L_149:
        /*0384*/ 	.byte	0x04, 0x12
        /*0386*/ 	.short	(.L_151 - .L_150)
	.align		4
.L_150:
        /*0388*/ 	.word	index@(cast_i32_u8)
        /*038c*/ 	.word	0x00000000


	//----- nvinfo : EIATTR_MIN_STACK_SIZE
	.align		4
.L_151:
        /*0390*/ 	.byte	0x04, 0x12
        /*0392*/ 	.short	(.L_153 - .L_152)
	.align		4
.L_152:
        /*0394*/ 	.word	index@(cast_i32_u32)
        /*0398*/ 	.word	0x00000000


	//----- nvinfo : EIATTR_MIN_STACK_SIZE
	.align		4
.L_153:
        /*039c*/ 	.byte	0x04, 0x12
        /*039e*/ 	.short	(.L_155 - .L_154)
	.align		4
.L_154:
        /*03a0*/ 	.word	index@(cast_i32_i64)
        /*03a4*/ 	.word	0x00000000


	//----- nvinfo : EIATTR_MIN_STACK_SIZE
	.align		4
.L_155:
        /*03a8*/ 	.byte	0x04, 0x12
        /*03aa*/ 	.short	(.L_157 - .L_156)
	.align		4
.L_156:
        /*03ac*/ 	.word	index@(cast_i32_f32)
        /*03b0*/ 	.word	0x00000000


	//----- nvinfo : EIATTR_MIN_STACK_SIZE
	.align		4
.L_157:
        /*03b4*/ 	.byte	0x04, 0x12
        /*03b6*/ 	.short	(.L_159 - .L_158)
	.align		4
.L_158:
        /*03b8*/ 	.word	index@(cast_i32_f64)
        /*03bc*/ 	.word	0x00000000


	//----- nvinfo : EIATTR_MIN_STACK_SIZE
	.align		4
.L_159:
        /*03c0*/ 	.byte	0x04, 0x12
        /*03c2*/ 	.short	(.L_161 - .L_160)
	.align		4
.L_160:
        /*03c4*/ 	.word	index@(cast_f32_u8)
        /*03c8*/ 	.word	0x00000000


	//----- nvinfo : EIATTR_MIN_STACK_SIZE
	.align		4
.L_161:
        /*03cc*/ 	.byte	0x04, 0x12
        /*03ce*/ 	.short	(.L_163 - .L_162)
	.align		4
.L_162:
        /*03d0*/ 	.word	index@(cast_f32_u32)
        /*03d4*/ 	.word	0x00000000


	//----- nvinfo : EIATTR_MIN_STACK_SIZE
	.align		4
.L_163:
        /*03d8*/ 	.byte	0x04, 0x12
        /*03da*/ 	.short	(.L_165 - .L_164)
	.align		4
.L_164:
        /*03dc*/ 	.word	index@(cast_f32_i64)
        /*03e0*/ 	.word	0x00000000


	//----- nvinfo : EIATTR_MIN_STACK_SIZE
	.align		4
.L_165:
        /*03e4*/ 	.byte	0x04, 0x12
        /*03e6*/ 	.short	(.L_167 - .L_166)
	.align		4
.L_166:
        /*03e8*/ 	.word	index@(cast_f32_i32)
        /*03ec*/ 	.word	0x00000000


	//----- nvinfo : EIATTR_MIN_STACK_SIZE
	.align		4
.L_167:
        /*03f0*/ 	.byte	0x04, 0x12
        /*03f2*/ 	.short	(.L_169 - .L_168)
	.align		4
.L_168:
        /*03f4*/ 	.word	index@(cast_f32_f64)
        /*03f8*/ 	.word	0x00000000


	//----- nvinfo : EIATTR_MIN_STACK_SIZE
	.align		4
.L_169:
        /*03fc*/ 	.byte	0x04, 0x12
        /*03fe*/ 	.short	(.L_171 - .L_170)
	.align		4
.L_170:
        /*0400*/ 	.word	index@(cast_f64_u8)
        /*0404*/ 	.word	0x00000000


	//----- nvinfo : EIATTR_MIN_STACK_SIZE
	.align		4
.L_171:
        /*0408*/ 	.byte	0x04, 0x12
        /*040a*/ 	.short	(.L_173 - .L_172)
	.align		4
.L_172:
        /*040c*/ 	.word	index@(cast_f64_u32)
        /*0410*/ 	.word	0x00000000


	//----- nvinfo : EIATTR_MIN_STACK_SIZE
	.align		4
.L_173:
        /*0414*/ 	.byte	0x04, 0x12
        /*0416*/ 	.short	(.L_175 - .L_174)
	.align		4
.L_174:
        /*0418*/ 	.word	index@(cast_f64_i64)
        /*041c*/ 	.word	0x00000000


	//----- nvinfo : EIATTR_MIN_STACK_SIZE
	.align		4
.L_175:
        /*0420*/ 	.byte	0x04, 0x12
        /*0422*/ 	.short	(.L_177 - .L_176)
	.align		4
.L_176:
        /*0424*/ 	.word	index@(cast_f64_i32)
        /*0428*/ 	.word	0x00000000


	//----- nvinfo : EIATTR_MIN_STACK_SIZE
	.align		4
.L_177:
        /*042c*/ 	.byte	0x04, 0x12
        /*042e*/ 	.short	(.L_179 - .L_178)
	.align		4
.L_178:
        /*0430*/ 	.word	index@(cast_f64_f32)
        /*0434*/ 	.word	0x00000000
.L_179:


//--------------------- .nv.compat                --------------------------
	.section	.nv.compat,"",@"SHT_CUDA_COMPAT_INFO"
	.align	4
        /*0000*/ 	.byte	0x02, 0x09, 0x00, 0x00, 0x02, 0x02, 0x01, 0x00, 0x02, 0x05, 0x05, 0x00, 0x03, 0x07, 0x01, 0x01
        /*0010*/ 	.byte	0x02, 0x03, 0x00, 0x00, 0x02, 0x06, 0x01, 0x00, 0x04, 0x0b, 0x08, 0x00, 0x09, 0x00, 0x00, 0x00
        /*0020*/ 	.byte	0x00, 0x00, 0x00, 0x00


//--------------------- .nv.info.cast_u8_u32      --------------------------
	.section	.nv.info.cast_u8_u32,"",@"SHT_CUDA_INFO"
	.sectionflags	@""
	.align	4


	//----- nvinfo : EIATTR_CUDA_API_VERSION
	.align		4
        /*0000*/ 	.byte	0x04, 0x37
        /*0002*/ 	.short	(.L_181 - .L_180)
.L_180:
        /*0004*/ 	.word	0x00000082


	//----- nvinfo : EIATTR_KPARAM_INFO
	.align		4
.L_181:
        /*0008*/ 	.byte	0x04, 0x17
        /*000a*/ 	.short	(.L_183 - .L_182)
.L_182:
        /*000c*/ 	.word	0x00000000
        /*0010*/ 	.short	0x0002
        /*0012*/ 	.short	0x0010
        /*0014*/ 	.byte	0x00, 0xf5, 0x21, 0x00


	//----- nvinfo : EIATTR_KPARAM_INFO
	.align		4
.L_183:
        /*0018*/ 	.byte	0x04, 0x17
        /*001a*/ 	.short	(.L_185 - .L_184)
.L_184:
        /*001c*/ 	.word	0x00000000
        /*0020*/ 	.short	0x0001
        /*0022*/ 	.short	0x0008
        /*0024*/ 	.byte	0x00, 0xf5, 0x21, 0x00


	//----- nvinfo : EIATTR_KPARAM_INFO
	.align		4
.L_185:
        /*0028*/ 	.byte	0x04, 0x17
        /*002a*/ 	.short	(.L_187 - .L_186)
.L_186:
        /*002c*/ 	.word	0x00000000
        /*0030*/ 	.short	0x0000
        /*0032*/ 	.short	0x0000
        /*0034*/ 	.byte	0x00, 0xf0, 0x21, 0x00


	//----- nvinfo : EIATTR_SPARSE_MMA_MASK
	.align		4
.L_187:
        /*0038*/ 	.byte	0x03, 0x50
        /*003a*/ 	.short	0x0000


	//----- nvinfo : EIATTR_MAXREG_COUNT
	.align		4
        /*003c*/ 	.byte	0x03, 0x1b
        /*003e*/ 	.short	0x00ff


	//----- nvinfo : EIATTR_MERCURY_ISA_VERSION
	.align		4
        /*0040*/ 	.byte	0x03, 0x5f
        /*0042*/ 	.short	0x0101


	//----- nvinfo : EIATTR_VRC_CTA_INIT_COUNT
	.align		4
        /*0044*/ 	.byte	0x02, 0x4a
	.zero		1
	.zero		1


	//----- nvinfo : EIATTR_EXIT_INSTR_OFFSETS
	.align		4
        /*0048*/ 	.byte	0x04, 0x1c
        /*004a*/ 	.short	(.L_189 - .L_188)


	//   ....[0]....
.L_188:
        /*004c*/ 	.word	0x00000080


	//   ....[1]....
        /*0050*/ 	.word	0x000001b0


	//----- nvinfo : EIATTR_CRS_STACK_SIZE
	.align		4
.L_189:
        /*0054*/ 	.byte	0x04, 0x1e
        /*0056*/ 	.short	(.L_191 - .L_190)
.L_190:
        /*0058*/ 	.word	0x00000000


	//----- nvinfo : EIATTR_CBANK_PARAM_SIZE
	.align		4
.L_191:
        /*005c*/ 	.byte	0x03, 0x19
        /*005e*/ 	.short	0x0018


	//----- nvinfo : EIATTR_PARAM_CBANK
	.align		4
        /*0060*/ 	.byte	0x04, 0x0a
        /*0062*/ 	.short	(.L_193 - .L_192)
	.align		4
.L_192:
        /*0064*/ 	.word	index@(.nv.constant0.cast_u8_u32)
        /*0068*/ 	.short	0x0380
        /*006a*/ 	.short	0x0018


	//----- nvinfo : EIATTR_SW_WAR
	.align		4
.L_193:
        /*006c*/ 	.byte	0x04, 0x36
        /*006e*/ 	.short	(.L_195 - .L_194)
.L_194:
        /*0070*/ 	.word	0x00000008
.L_195:


//--------------------- .nv.info.cast_u8_i64      --------------------------
	.section	.nv.info.cast_u8_i64,"",@"SHT_CUDA_INFO"
	.sectionflags	@""
	.align	4


	//----- nvinfo : EIATTR_CUDA_API_VERSION
	.align		4
        /*0000*/ 	.byte	0x04, 0x37
        /*0002*/ 	.short	(.L_197 - .L_196)
.L_196:
        /*0004*/ 	.word	0x00000082


	//----- nvinfo : EIATTR_KPARAM_INFO
	.align		4
.L_197:
        /*0008*/ 	.byte	0x04, 0x17
        /*000a*/ 	.short	(.L_199 - .L_198)
.L_198:
        /*000c*/ 	.word	0x00000000
        /*0010*/ 	.short	0x0002
        /*0012*/ 	.short	0x0010
        /*0014*/ 	.byte	0x00, 0xf5, 0x21, 0x00


	//----- nvinfo : EIATTR_KPARAM_INFO
	.align		4
.L_199:
        /*0018*/ 	.byte	0x04, 0x17
        /*001a*/ 	.short	(.L_201 - .L_200)
.L_200:
        /*001c*/ 	.word	0x00000000
        /*0020*/ 	.short	0x0001
        /*0022*/ 	.short	0x0008
        /*0024*/ 	.byte	0x00, 0xf5, 0x21, 0x00


	//----- nvinfo : EIATTR_KPARAM_INFO
	.align		4
.L_201:
        /*0028*/ 	.byte	0x04, 0x17
        /*002a*/ 	.short	(.L_203 - .L_202)
.L_202:
        /*002c*/ 	.word	0x00000000
        /*0030*/ 	.short	0x0000
        /*0032*/ 	.short	0x0000
        /*0034*/ 	.byte	0x00, 0xf0, 0x21, 0x00


	//----- nvinfo : EIATTR_SPARSE_MMA_MASK
	.align		4
.L_203:
        /*0038*/ 	.byte	0x03, 0x50
        /*003a*/ 	.short	0x0000


	//----- nvinfo : EIATTR_MAXREG_COUNT
	.align		4
        /*003c*/ 	.byte	0x03, 0x1b
        /*003e*/ 	.short	0x00ff


	//----- nvinfo : EIATTR_MERCURY_ISA_VERSION
	.align		4
        /*0040*/ 	.byte	0x03, 0x5f
        /*0042*/ 	.short	0x0101


	//----- nvinfo : EIATTR_VRC_CTA_INIT_COUNT
	.align		4
        /*0044*/ 	.byte	0x02, 0x4a
	.zero		1
	.zero		1


	//----- nvinfo : EIATTR_EXIT_INSTR_OFFSETS
	.align		4
        /*0048*/ 	.byte	0x04, 0x1c
        /*004a*/ 	.short	(.L_205 - .L_204)


	//   ....[0]....
.L_204:
        /*004c*/ 	.word	0x00000080


	//   ....[1]....
        /*0050*/ 	.word	0x000001c0


	//----- nvinfo : EIATTR_CRS_STACK_SIZE
	.align		4
.L_205:
        /*0054*/ 	.byte	0x04, 0x1e
        /*0056*/ 	.short	(.L_207 - .L_206)
.L_206:
        /*0058*/ 	.word	0x00000000


	//----- nvinfo : EIATTR_CBANK_PARAM_SIZE
	.align		4
.L_207:
        /*005c*/ 	.byte	0x03, 0x19
        /*005e*/ 	.short	0x0018


	//----- nvinfo : EIATTR_PARAM_CBANK
	.align		4
        /*0060*/ 	.byte	0x04, 0x0a
        /*0062*/ 	.short	(.L_209 - .L_208)
	.align		4
.L_208:
        /*0064*/ 	.word	index@(.nv.constant0.cast_u8_i64)
        /*0068*/ 	.short	0x0380
        /*006a*/ 	.short	0x0018


	//----- nvinfo : EIATTR_SW_WAR
	.align		4
.L_209:
        /*006c*/ 	.byte	0x04, 0x36
        /*006e*/ 	.short	(.L_211 - .L_210)
.L_210:
        /*0070*/ 	.word	0x00000008
.L_211:


//--------------------- .nv.info.cast_u8_i32      --------------------------
	.section	.nv.info.cast_u8_i32,"",@"SHT_CUDA_INFO"
	.sectionflags	@""
	.align	4


	//----- nvinfo : EIATTR_CUDA_API_VERSION
	.align		4
        /*0000*/ 	.byte	0x04, 0x37
        /*0002*/ 	.short	(.L_213 - .L_212)
.L_212:
        /*0004*/ 	.word	0x00000082


	//----- nvinfo : EIATTR_KPARAM_INFO
	.align		4
.L_213:
        /*0008*/ 	.byte	0x04, 0x17
        /*000a*/ 	.short	(.L_215 - .L_214)
.L_214:
        /*000c*/ 	.word	0x00000000
        /*0010*/ 	.short	0x0002
        /*0012*/ 	.short	0x0010
        /*0014*/ 	.byte	0x00, 0xf5, 0x21, 0x00


	//----- nvinfo : EIATTR_KPARAM_INFO
	.align		4
.L_215:
        /*0018*/ 	.byte	0x04, 0x17
        /*001a*/ 	.short	(.L_217 - .L_216)
.L_216:
        /*001c*/ 	.word	0x00000000
        /*0020*/ 	.short	0x0001
        /*0022*/ 	.short	0x0008
        /*0024*/ 	.byte	0x00, 0xf5, 0x21, 0x00


	//----- nvinfo : EIATTR_KPARAM_INFO
	.align		4
.L_217:
        /*0028*/ 	.byte	0x04, 0x17
        /*002a*/ 	.short	(.L_219 - .L_218)
.L_218:
        /*002c*/ 	.word	0x00000000
        /*0030*/ 	.short	0x0000
        /*0032*/ 	.short	0x0000
        /*0034*/ 	.byte	0x00, 0xf0, 0x21, 0x00


	//----- nvinfo : EIATTR_SPARSE_MMA_MASK
	.align		4
.L_219:
        /*0038*/ 	.byte	0x03, 0x50
        /*003a*/ 	.short	0x0000


	//----- nvinfo : EIATTR_MAXREG_COUNT
	.align		4
        /*003c*/ 	.byte	0x03, 0x1b
        /*003e*/ 	.short	0x00ff


	//----- nvinfo : EIATTR_MERCURY_ISA_VERSION
	.align		4
        /*0040*/ 	.byte	0x03, 0x5f
        /*0042*/ 	.short	0x0101


	//----- nvinfo : EIATTR_VRC_CTA_INIT_COUNT
	.align		4
        /*0044*/ 	.byte	0x02, 0x4a
	.zero		1
	.zero		1


	//----- nvinfo : EIATTR_EXIT_INSTR_OFFSETS
	.align		4
        /*0048*/ 	.byte	0x04, 0x1c
        /*004a*/ 	.short	(.L_221 - .L_220)


	//   ....[0]....
.L_220:
        /*004c*/ 	.word	0x00000080


	//   ....[1]....
        /*0050*/ 	.word	0x000001b0


	//----- nvinfo : EIATTR_CRS_STACK_SIZE
	.align		4
.L_221:
        /*0054*/ 	.byte	0x04, 0x1e
        /*0056*/ 	.short	(.L_223 - .L_222)
.L_222:
        /*0058*/ 	.word	0x00000000


	//----- nvinfo : EIATTR_CBANK_PARAM_SIZE
	.align		4
.L_223:
        /*005c*/ 	.byte	0x03, 0x19
        /*005e*/ 	.short	0x0018


	//----- nvinfo : EIATTR_PARAM_CBANK
	.align		4
        /*0060*/ 	.byte	0x04, 0x0a
        /*0062*/ 	.short	(.L_225 - .L_224)
	.align		4
.L_224:
        /*0064*/ 	.word	index@(.nv.constant0.cast_u8_i32)
        /*0068*/ 	.short	0x0380
        /*006a*/ 	.short	0x0018


	//----- nvinfo : EIATTR_SW_WAR
	.align		4
.L_225:
        /*006c*/ 	.byte	0x04, 0x36
        /*006e*/ 	.short	(.L_227 - .L_226)
.L_226:
        /*0070*/ 	.word	0x00000008
.L_227:


//--------------------- .nv.info.cast_u8_f32      --------------------------
	.section	.nv.info.cast_u8_f32,"",@"SHT_CUDA_INFO"
	.sectionflags	@""
	.align	4


	//----- nvinfo : EIATTR_CUDA_API_VERSION
	.align		4
        /*0000*/ 	.byte	0x04, 0x37
        /*0002*/ 	.short	(.L_229 - .L_228)
.L_228:
        /*0004*/ 	.word	0x00000082


	//----- nvinfo : EIATTR_KPARAM_INFO
	.align		4
.L_229:
        /*0008*/ 	.byte	0x04, 0x17
        /*000a*/ 	.short	(.L_231 - .L_230)
.L_230:
        /*000c*/ 	.word	0x00000000
        /*0010*/ 	.short	0x0002
        /*0012*/ 	.short	0x0010
        /*0014*/ 	.byte	0x00, 0xf5, 0x21, 0x00


	//----- nvinfo : EIATTR_KPARAM_INFO
	.align		4
.L_231:
        /*0018*/ 	.byte	0x04, 0x17
        /*001a*/ 	.short	(.L_233 - .L_232)
.L_232:
        /*001c*/ 	.word	0x00000000
        /*0020*/ 	.short	0x0001
        /*0022*/ 	.short	0x0008
        /*0024*/ 	.byte	0x00, 0xf5, 0x21, 0x00


	//----- nvinfo : EIATTR_KPARAM_INFO
	.align		4
.L_233:
        /*0028*/ 	.byte	0x04, 0x17
        /*002a*/ 	.short	(.L_235 - .L_234)
.L_234:
        /*002c*/ 	.word	0x00000000
        /*0030*/ 	.short	0x0000
        /*0032*/ 	.short	0x0000
        /*0034*/ 	.byte	0x00, 0xf0, 0x21, 0x00


	//----- nvinfo : EIATTR_SPARSE_MMA_MASK
	.align		4
.L_235:
        /*0038*/ 	.byte	0x03, 0x50
        /*003a*/ 	.short	0x0000


	//----- nvinfo : EIATTR_MAXREG_COUNT
	.align		4
        /*003c*/ 	.byte	0x03, 0x1b
        /*003e*/ 	.short	0x00ff


	//----- nvinfo : EIATTR_MERCURY_ISA_VERSION
	.align		4
        /*0040*/ 	.byte	0x03, 0x5f
        /*0042*/ 	.short	0x0101


	//----- nvinfo : EIATTR_VRC_CTA_INIT_COUNT
	.align		4
        /*0044*/ 	.byte	0x02, 0x4a
	.zero		1
	.zero		1


	//----- nvinfo : EIATTR_EXIT_INSTR_OFFSETS
	.align		4
        /*0048*/ 	.byte	0x04, 0x1c
        /*004a*/ 	.short	(.L_237 - .L_236)


	//   ....[0]....
.L_236:
        /*004c*/ 	.word	0x00000080


	//   ....[1]....
        /*0050*/ 	.word	0x000001c0


	//----- nvinfo : EIATTR_CRS_STACK_SIZE
	.align		4
.L_237:
        /*0054*/ 	.byte	0x04, 0x1e
        /*0056*/ 	.short	(.L_239 - .L_238)
.L_238:
        /*0058*/ 	.word	0x00000000


	//----- nvinfo : EIATTR_CBANK_PARAM_SIZE
	.align		4
.L_239:
        /*005c*/ 	.byte	0x03, 0x19
        /*005e*/ 	.short	0x0018


	//----- nvinfo : EIATTR_PARAM_CBANK
	.align		4
        /*0060*/ 	.byte	0x04, 0x0a
        /*0062*/ 	.short	(.L_241 - .L_240)
	.align		4
.L_240:
        /*0064*/ 	.word	index@(.nv.constant0.cast_u8_f32)
        /*0068*/ 	.short	0x0380
        /*006a*/ 	.short	0x0018


	//----- nvinfo : EIATTR_SW_WAR
	.align		4
.L_241:
        /*006c*/ 	.byte	0x04, 0x36
        /*006e*/ 	.short	(.L_243 - .L_242)
.L_242:
        /*0070*/ 	.word	0x00000008
.L_243:


//--------------------- .nv.info.cast_u8_f64      --------------------------
	.section	.nv.info.cast_u8_f64,"",@"SHT_CUDA_INFO"
	.sectionflags	@""
	.align	4


	//----- nvinfo : EIATTR_CUDA_API_VERSION
	.align		4
        /*0000*/ 	.byte	0x04, 0x37
        /*0002*/ 	.short	(.L_245 - .L_244)
.L_244:
        /*0004*/ 	.word	0x00000082


	//----- nvinfo : EIATTR_KPARAM_INFO
	.align		4
.L_245:
        /*0008*/ 	.byte	0x04, 0x17
        /*000a*/ 	.short	(.L_247 - .L_246)
.L_246:
        /*000c*/ 	.word	0x00000000
        /*0010*/ 	.short	0x0002
        /*0012*/ 	.short	0x0010
        /*0014*/ 	.byte	0x00, 0xf5, 0x21, 0x00


	//----- nvinfo : EIATTR_KPARAM_INFO
	.align		4
.L_247:
        /*0018*/ 	.byte	0x04, 0x17
        /*001a*/ 	.short	(.L_249 - .L_248)
.L_248:
        /*001c*/ 	.word	0x00000000
        /*0020*/ 	.short	0x0001
        /*0022*/ 	.short	0x0008
        /*0024*/ 	.byte	0x00, 0xf5, 0x21, 0x00


	//----- nvinfo : EIATTR_KPARAM_INFO
	.align		4
.L_249:
        /*0028*/ 	.byte	0x04, 0x17
        /*002a*/ 	.short	(.L_251 - .L_250)
.L_250:
        /*002c*/ 	.word	0x00000000
        /*0030*/ 	.short	0x0000
        /*0032*/ 	.short	0x0000
        /*0034*/ 	.byte	0x00, 0xf0, 0x21, 0x00


	//----- nvinfo : EIATTR_SPARSE_MMA_MASK
	.align		4
.L_251:
        /*0038*/ 	.byte	0x03, 0x50
        /*003a*/ 	.short	0x0000


	//----- nvinfo : EIATTR_MAXREG_COUNT
	.align		4
        /*003c*/ 	.byte	0x03, 0x1b
        /*003e*/ 	.short	0x00ff


	//----- nvinfo : EIATTR_MERCURY_ISA_VERSION
	.align		4
        /*0040*/ 	.byte	0x03, 0x5f
        /*0042*/ 	.short	0x0101


	//----- nvinfo : EIATTR_VRC_CTA_INIT_COUNT
	.align		4
        /*0044*/ 	.byte	0x02, 0x4a
	.zero		1
	.zero		1


	//----- nvinfo : EIATTR_EXIT_INSTR_OFFSETS
	.align		4
        /*0048*/ 	.byte	0x04, 0x1c
        /*004a*/ 	.short	(.L_253 - .L_252)


	//   ....[0]....
.L_252:
        /*004c*/ 	.word	0x00000080


	//   ....[1]....
        /*0050*/ 	.word	0x000001c0


	//----- nvinfo : EIATTR_CRS_STACK_SIZE
	.align		4
.L_253:
        /*0054*/ 	.byte	0x04, 0x1e
        /*0056*/ 	.short	(.L_255 - .L_254)
.L_254:
        /*0058*/ 	.word	0x00000000


	//----- nvinfo : EIATTR_CBANK_PARAM_SIZE
	.align		4
.L_255:
        /*005c*/ 	.byte	0x03, 0x19
        /*005e*/ 	.short	0x0018


	//----- nvinfo : EIATTR_PARAM_CBANK
	.align		4
        /*0060*/ 	.byte	0x04, 0x0a
        /*0062*/ 	.short	(.L_257 - .L_256)
	.align		4
.L_256:
        /*0064*/ 	.word	index@(.nv.constant0.cast_u8_f64)
        /*0068*/ 	.short	0x0380
        /*006a*/ 	.short	0x0018


	//----- nvinfo : EIATTR_SW_WAR
	.align		4
.L_257:
        /*006c*/ 	.byte	0x04, 0x36
        /*006e*/ 	.short	(.L_259 - .L_258)
.L_258:
        /*0070*/ 	.word	0x00000008
.L_259:


//--------------------- .nv.info.cast_u32_u8      --------------------------
	.section	.nv.info.cast_u32_u8,"",@"SHT_CUDA_INFO"
	.sectionflags	@""
	.align	4


	//----- nvinfo : EIATTR_CUDA_API_VERSION
	.align		4
        /*0000*/ 	.byte	0x04, 0x37
        /*0002*/ 	.short	(.L_261 - .L_260)
.L_260:
        /*0004*/ 	.word	0x00000082


	//----- nvinfo : EIATTR_KPARAM_INFO
	.align		4
.L_261:
        /*0008*/ 	.byte	0x04, 0x17
        /*000a*/ 	.short	(.L_263 - .L_262)
.L_262:
        /*000c*/ 	.word	0x00000000
        /*0010*/ 	.short	0x0002
        /*0012*/ 	.short	0x0010
        /*0014*/ 	.byte	0x00, 0xf5, 0x21, 0x00


	//----- nvinfo : EIATTR_KPARAM_INFO
	.align		4
.L_263:
        /*0018*/ 	.byte	0x04, 0x17
        /*001a*/ 	.short	(.L_265 - .L_264)
.L_264:
        /*001c*/ 	.word	0x00000000
        /*0020*/ 	.short	0x0001
        /*0022*/ 	.short	0x0008
        /*0024*/ 	.byte	0x00, 0xf5, 0x21, 0x00


	//----- nvinfo : EIATTR_KPARAM_INFO
	.align		4
.L_265:
        /*0028*/ 	.byte	0x04, 0x17
        /*002a*/ 	.short	(.L_267 - .L_266)
.L_266:
        /*002c*/ 	.word	0x00000000
        /*0030*/ 	.short	0x0000
        /*0032*/ 	.short	0x0000
        /*0034*/ 	.byte	0x00, 0xf0, 0x21, 0x00


	//----- nvinfo : EIATTR_SPARSE_MMA_MASK
	.align		4
.L_267:
        /*0038*/ 	.byte	0x03, 0x50
        /*003a*/ 	.short	0x0000


	//----- nvinfo : EIATTR_MAXREG_COUNT
	.align		4
        /*003c*/ 	.byte	0x03, 0x1b
        /*003e*/ 	.short	0x00ff


	//----- nvinfo : EIATTR_MERCURY_ISA_VERSION
	.align		4
        /*0040*/ 	.byte	0x03, 0x5f
        /*0042*/ 	.short	0x0101


	//----- nvinfo : EIATTR_VRC_CTA_INIT_COUNT
	.align		4
        /*0044*/ 	.byte	0x02, 0x4a
	.zero		1
	.zero		1


	//----- nvinfo : EIATTR_EXIT_INSTR_OFFSETS
	.align		4
        /*0048*/ 	.byte	0x04, 0x1c
        /*004a*/ 	.short	(.L_269 - .L_268)


	//   ....[0]....
.L_268:
        /*004c*/ 	.word	0x00000080


	//   ....[1]....
        /*0050*/ 	.word	0x000001b0


	//----- nvinfo : EIATTR_CRS_STACK_SIZE
	.align		4
.L_269:
        /*0054*/ 	.byte	0x04, 0x1e
        /*0056*/ 	.short	(.L_271 - .L_270)
.L_270:
        /*0058*/ 	.word	0x00000000


	//----- nvinfo : EIATTR_CBANK_PARAM_SIZE
	.align		4
.L_271:
        /*005c*/ 	.byte	0x03, 0x19
        /*005e*/ 	.short	0x0018


	//----- nvinfo : EIATTR_PARAM_CBANK
	.align		4
        /*0060*/ 	.byte	0x04, 0x0a
        /*0062*/ 	.short	(.L_273 - .L_272)
	.align		4
.L_272:
        /*0064*/ 	.word	index@(.nv.constant0.cast_u32_u8)
        /*0068*/ 	.short	0x0380
        /*006a*/ 	.short	0x0018


	//----- nvinfo : EIATTR_SW_WAR
	.align		4
.L_273:
        /*006c*/ 	.byte	0x04, 0x36
        /*006e*/ 	.short	(.L_275 - .L_274)
.L_274:
        /*0070*/ 	.word	0x00000008
.L_275:


//--------------------- .nv.info.cast_u32_i64     --------------------------
	.section	.nv.info.cast_u32_i64,"",@"SHT_CUDA_INFO"
	.sectionflags	@""
	.align	4


	//----- nvinfo : EIATTR_CUDA_API_VERSION
	.align		4
        /*0000*/ 	.byte	0x04, 0x37
        /*0002*/ 	.short	(.L_277 - .L_276)
.L_276:
        /*0004*/ 	.word	0x00000082


	//----- nvinfo : EIATTR_KPARAM_INFO
	.align		4
.L_277:
        /*0008*/ 	.byte	0x04, 0x17
        /*000a*/ 	.short	(.L_279 - .L_278)
.L_278:
        /*000c*/ 	.word	0x00000000
        /*0010*/ 	.short	0x0002
        /*0012*/ 	.short	0x0010
        /*0014*/ 	.byte	0x00, 0xf5, 0x21, 0x00


	//----- nvinfo : EIATTR_KPARAM_INFO
	.align		4
.L_279:
        /*0018*/ 	.byte	0x04, 0x17
        /*001a*/ 	.short	(.L_281 - .L_280)
.L_280:
        /*001c*/ 	.word	0x00000000
        /*0020*/ 	.short	0x0001
        /*0022*/ 	.short	0x0008
        /*0024*/ 	.byte	0x00, 0xf5, 0x21, 0x00


	//----- nvinfo : EIATTR_KPARAM_INFO
	.align		4
.L_281:
        /*0028*/ 	.byte	0x04, 0x17
        /*002a*/ 	.short	(.L_283 - .L_282)
.L_282:
        /*002c*/ 	.word	0x00000000
        /*0030*/ 	.short	0x0000
        /*0032*/ 	.short	0x0000
        /*0034*/ 	.byte	0x00, 0xf0, 0x21, 0x00


	//----- nvinfo : EIATTR_SPARSE_MMA_MASK
	.align		4
.L_283:
        /*0038*/ 	.byte	0x03, 0x50
        /*003a*/ 	.short	0x0000


	//----- nvinfo : EIATTR_MAXREG_COUNT
	.align		4
        /*003c*/ 	.byte	0x03, 0x1b
        /*003e*/ 	.short	0x00ff


	//----- nvinfo : EIATTR_MERCURY_ISA_VERSION
	.align		4
        /*0040*/ 	.byte	0x03, 0x5f
        /*0042*/ 	.short	0x0101


	//----- nvinfo : EIATTR_VRC_CTA_INIT_COUNT
	.align		4
        /*0044*/ 	.byte	0x02, 0x4a
	.zero		1
	.zero		1


	//----- nvinfo : EIATTR_EXIT_INSTR_OFFSETS
	.align		4
        /*0048*/ 	.byte	0x04, 0x1c
        /*004a*/ 	.short	(.L_285 - .L_284)


	//   ....[0]....
.L_284:
        /*004c*/ 	.word	0x00000080


	//   ....[1]....
        /*0050*/ 	.word	0x000001c0


	//----- nvinfo : EIATTR_CRS_STACK_SIZE
	.align		4
.L_285:
        /*0054*/ 	.byte	0x04, 0x1e
        /*0056*/ 	.short	(.L_287 - .L_286)
.L_286:
        /*0058*/ 	.word	0x00000000


	//----- nvinfo : EIATTR_CBANK_PARAM_SIZE
	.align		4
.L_287:
        /*005c*/ 	.byte	0x03, 0x19
        /*005e*/ 	.short	0x0018


	//----- nvinfo : EIATTR_PARAM_CBANK
	.align		4
        /*0060*/ 	.byte	0x04, 0x0a
        /*0062*/ 	.short	(.L_289 - .L_288)
	.align		4
.L_288:
        /*0064*/ 	.word	index@(.nv.constant0.cast_u32_i64)
        /*0068*/ 	.short	0x0380
        /*006a*/ 	.short	0x0018


	//----- nvinfo : EIATTR_SW_WAR
	.align		4
.L_289:
        /*006c*/ 	.byte	0x04, 0x36
        /*006e*/ 	.short	(.L_291 - .L_290)
.L_290:
        /*0070*/ 	.word	0x00000008
.L_291:


//--------------------- .nv.info.cast_u32_i32     --------------------------
	.section	.nv.info.cast_u32_i32,"",@"SHT_CUDA_INFO"
	.sectionflags	@""
	.align	4


	//----- nvinfo : EIATTR_CUDA_API_VERSION
	.align		4
        /*0000*/ 	.byte	0x04, 0x37
        /*0002*/ 	.short	(.L_293 - .L_292)
.L_292:
        /*0004*/ 	.word	0x00000082


	//----- nvinfo : EIATTR_KPARAM_INFO
	.align		4
.L_293:
        /*0008*/ 	.byte	0x04, 0x17
        /*000a*/ 	.short	(.L_295 - .L_294)
.L_294:
        /*000c*/ 	.word	0x00000000
        /*0010*/ 	.short	0x0002
        /*0012*/ 	.short	0x0010
        /*0014*/ 	.byte	0x00, 0xf5, 0x21, 0x00


	//----- nvinfo : EIATTR_KPARAM_INFO
	.align		4
.L_295:
        /*0018*/ 	.byte	0x04, 0x17
        /*001a*/ 	.short	(.L_297 - .L_296)
.L_296:
        /*001c*/ 	.word	0x00000000
        /*0020*/ 	.short	0x0001
        /*0022*/ 	.short	0x0008
        /*0024*/ 	.byte	0x00, 0xf5, 0x21, 0x00


	//----- nvinfo : EIATTR_KPARAM_INFO
	.align		4
.L_297:
        /*0028*/ 	.byte	0x04, 0x17
        /*002a*/ 	.short	(.L_299 - .L_298)
.L_298:
        /*002c*/ 	.word	0x00000000
        /*0030*/ 	.short	0x0000
        /*0032*/ 	.short	0x0000
        /*0034*/ 	.byte	0x00, 0xf0, 0x21, 0x00


	//----- nvinfo : EIATTR_SPARSE_MMA_MASK
	.align		4
.L_299:
        /*0038*/ 	.byte	0x03, 0x50
        /*003a*/ 	.short	0x0000


	//----- nvinfo : EIATTR_MAXREG_COUNT
	.align		4
        /*003c*/ 	.byte	0x03, 0x1b
        /*003e*/ 	.short	0x00ff


	//----- nvinfo : EIATTR_MERCURY_ISA_VERSION
	.align		4
        /*0040*/ 	.byte	0x03, 0x5f
        /*0042*/ 	.short	0x0101


	//----- nvinfo : EIATTR_VRC_CTA_INIT_COUNT
	.align		4
        /*0044*/ 	.byte	0x02, 0x4a
	.zero		1
	.zero		1


	//----- nvinfo : EIATTR_EXIT_INSTR_OFFSETS
	.align		4
        /*0048*/ 	.byte	0x04, 0x1c
        /*004a*/ 	.short	(.L_301 - .L_300)


	//   ....[0]....
.L_300:
        /*004c*/ 	.word	0x00000080


	//   ....[1]....
        /*0050*/ 	.word	0x000001d0


	//----- nvinfo : EIATTR_CRS_STACK_SIZE
	.align		4
.L_301:
        /*0054*/ 	.byte	0x04, 0x1e
        /*0056*/ 	.short	(.L_303 - .L_302)
.L_302:
        /*0058*/ 	.word	0x00000000


	//----- nvinfo : EIATTR_CBANK_PARAM_SIZE
	.align		4
.L_303:
        /*005c*/ 	.byte	0x03, 0x19
        /*005e*/ 	.short	0x0018


	//----- nvinfo : EIATTR_PARAM_CBANK
	.align		4
        /*0060*/ 	.byte	0x04, 0x0a
        /*0062*/ 	.short	(.L_305 - .L_304)
	.align		4
.L_304:
        /*0064*/ 	.word	index@(.nv.constant0.cast_u32_i32)
        /*0068*/ 	.short	0x0380
        /*006a*/ 	.short	0x0018


	//----- nvinfo : EIATTR_SW_WAR
	.align		4
.L_305:
        /*006c*/ 	.byte	0x04, 0x36
        /*006e*/ 	.short	(.L_307 - .L_306)
.L_306:
        /*0070*/ 	.word	0x00000008
.L_307:


//--------------------- .nv.info.cast_u32_f32     --------------------------
	.section	.nv.info.cast_u32_f32,"",@"SHT_CUDA_INFO"
	.sectionflags	@""
	.align	4


	//----- nvinfo : EIATTR_CUDA_API_VERSION
	.align		4
        /*0000*/ 	.byte	0x04, 0x37
        /*0002*/ 	.short	(.L_309 - .L_308)
.L_308:
        /*0004*/ 	.word	0x00000082


	//----- nvinfo : EIATTR_KPARAM_INFO
	.align		4
.L_309:
        /*0008*/ 	.byte	0x04, 0x17
        /*000a*/ 	.short	(.L_311 - .L_310)
.L_310:
        /*000c*/ 	.word	0x00000000
        /*0010*/ 	.short	0x0002
        /*0012*/ 	.short	0x0010
        /*0014*/ 	.byte	0x00, 0xf5, 0x21, 0x00


	//----- nvinfo : EIATTR_KPARAM_INFO
	.align		4
.L_311:
        /*0018*/ 	.byte	0x04, 0x17
        /*001a*/ 	.short	(.L_313 - .L_312)
.L_312:
        /*001c*/ 	.word	0x00000000
        /*0020*/ 	.short	0x0001
        /*0022*/ 	.short	0x0008
        /*0024*/ 	.byte	0x00, 0xf5, 0x21, 0x00


	//----- nvinfo : EIATTR_KPARAM_INFO
	.align		4
.L_313:
        /*0028*/ 	.byte	0x04, 0x17
        /*002a*/ 	.short	(.L_315 - .L_314)
.L_314:
        /*002c*/ 	.word	0x00000000
        /*0030*/ 	.short	0x0000
        /*0032*/ 	.short	0x0000
        /*0034*/ 	.byte	0x00, 0xf0, 0x21, 0x00


	//----- nvinfo : EIATTR_SPARSE_MMA_MASK
	.align		4
.L_315:
        /*0038*/ 	.byte	0x03, 0x50
        /*003a*/ 	.short	0x0000


	//----- nvinfo : EIATTR_MAXREG_COUNT
	.align		4
        /*003c*/ 	.byte	0x03, 0x1b
        /*003e*/ 	.short	0x00ff


	//----- nvinfo : EIATTR_MERCURY_ISA_VERSION
	.align		4
        /*0040*/ 	.byte	0x03, 0x5f
        /*0042*/ 	.short	0x0101


	//----- nvinfo : EIATTR_VRC_CTA_INIT_COUNT
	.align		4
        /*0044*/ 	.byte	0x02, 0x4a
	.zero		1
	.zero		1


	//----- nvinfo : EIATTR_EXIT_INSTR_OFFSETS
	.align		4
        /*0048*/ 	.byte	0x04, 0x1c
        /*004a*/ 	.short	(.L_317 - .L_316)


	//   ....[0]....
.L_316:
        /*004c*/ 	.word	0x00000080


	//   ....[1]....
        /*0050*/ 	.word	0x000001e0


	//----- nvinfo : EIATTR_CRS_STACK_SIZE
	.align		4
.L_317:
        /*0054*/ 	.byte	0x04, 0x1e
        /*0056*/ 	.short	(.L_319 - .L_318)
.L_318:
        /*0058*/ 	.word	0x00000000


	//----- nvinfo : EIATTR_CBANK_PARAM_SIZE
	.align		4
.L_319:
        /*005c*/ 	.byte	0x03, 0x19
        /*005e*/ 	.short	0x0018


	//----- nvinfo : EIATTR_PARAM_CBANK
	.align		4
        /*0060*/ 	.byte	0x04, 0x0a
        /*0062*/ 	.short	(.L_321 - .L_320)
	.align		4
.L_320:
        /*0064*/ 	.word	index@(.nv.constant0.cast_u32_f32)
        /*0068*/ 	.short	0x0380
        /*006a*/ 	.short	0x0018


	//----- nvinfo : EIATTR_SW_WAR
	.align		4
.L_321:
        /*006c*/ 	.byte	0x04, 0x36
        /*006e*/ 	.short	(.L_323 - .L_322)
.L_322:
        /*0070*/ 	.word	0x00000008
.L_323:


//--------------------- .nv.info.cast_u32_f64     --------------------------
	.section	.nv.info.cast_u32_f64,"",@"SHT_CUDA_INFO"
	.sectionflags	@""
	.align	4


	//----- nvinfo : EIATTR_CUDA_API_VERSION
	.align		4
        /*0000*/ 	.byte	0x04, 0x37
        /*0002*/ 	.short	(.L_325 - .L_324)
.L_324:
        /*0004*/ 	.word	0x00000082


	//----- nvinfo : EIATTR_KPARAM_INFO
	.align		4
.L_325:
        /*0008*/ 	.byte	0x04, 0x17
        /*000a*/ 	.short	(.L_327 - .L_326)
.L_326:
        /*000c*/ 	.word	0x00000000
        /*0010*/ 	.short	0x0002
        /*0012*/ 	.short	0x0010
        /*0014*/ 	.byte	0x00, 0xf5, 0x21, 0x00


	//----- nvinfo : EIATTR_KPARAM_INFO
	.align		4
.L_327:
        /*0018*/ 	.byte	0x04, 0x17
        /*001a*/ 	.short	(.L_329 - .L_328)
.L_328:
        /*001c*/ 	.word	0x00000000
        /*0020*/ 	.short	0x0001
        /*0022*/ 	.short	0x0008
        /*0024*/ 	.byte	0x00, 0xf5, 0x21, 0x00


	//----- nvinfo : EIATTR_KPARAM_INFO
	.align		4
.L_329:
        /*0028*/ 	.byte	0x04, 0x17
        /*002a*/ 	.short	(.L_331 - .L_330)
.L_330:
        /*002c*/ 	.word	0x00000000
        /*0030*/ 	.short	0x0000
        /*0032*/ 	.short	0x0000
        /*0034*/ 	.byte	0x00, 0xf0, 0x21, 0x00


	//----- nvinfo : EIATTR_SPARSE_MMA_MASK
	.align		4
.L_331:
        /*0038*/ 	.byte	0x03, 0x50
        /*003a*/ 	.short	0x0000


	//----- nvinfo : EIATTR_MAXREG_COUNT
	.align		4
        /*003c*/ 	.byte	0x03, 0x1b
        /*003e*/ 	.short	0x00ff


	//----- nvinfo : EIATTR_MERCURY_ISA_VERSION
	.align		4
        /*0040*/ 	.byte	0x03, 0x5f
        /*0042*/ 	.short	0x0101


	//----- nvinfo : EIATTR_VRC_CTA_INIT_COUNT
	.align		4
        /*0044*/ 	.byte	0x02, 0x4a
	.zero		1
	.zero		1


	//----- nvinfo : EIATTR_EXIT_INSTR_OFFSETS
	.align		4
        /*0048*/ 	.byte	0x04, 0x1c
        /*004a*/ 	.short	(.L_333 - .L_332)


	//   ....[0]....
.L_332:
        /*004c*/ 	.word	0x00000080


	//   ....[1]....
        /*0050*/ 	.word	0x000001c0


	//----- nvinfo : EIATTR_CRS_STACK_SIZE
	.align		4
.L_333:
        /*0054*/ 	.byte	0x04, 0x1e
        /*0056*/ 	.short	(.L_335 - .L_334)
.L_334:
        /*0058*/ 	.word	0x00000000


	//----- nvinfo : EIATTR_CBANK_PARAM_SIZE
	.align		4
.L_335:
        /*005c*/ 	.byte	0x03, 0x19
        /*005e*/ 	.short	0x0018


	//----- nvinfo : EIATTR_PARAM_CBANK
	.align		4
        /*0060*/ 	.byte	0x04, 0x0a
        /*0062*/ 	.short	(.L_337 - .L_336)
	.align		4
.L_336:
        /*0064*/ 	.word	index@(.nv.constant0.cast_u32_f64)
        /*0068*/ 	.short	0x0380
        /*006a*/ 	.short	0x0018


	//----- nvinfo : EIATTR_SW_WAR
	.align		4
.L_337:
        /*006c*/ 	.byte	0x04, 0x36
        /*006e*/ 	.short	(.L_339 - .L_338)
.L_338:
        /*0070*/ 	.word	0x00000008
.L_339:


//--------------------- .nv.info.cast_i64_u8      --------------------------
	.section	.nv.info.cast_i64_u8,"",@"SHT_CUDA_INFO"
	.sectionflags	@""
	.align	4


	//----- nvinfo : EIATTR_CUDA_API_VERSION
	.align		4
        /*0000*/ 	.byte	0x04, 0x37
        /*0002*/ 	.short	(.L_341 - .L_340)
.L_340:
        /*0004*/ 	.word	0x00000082


	//----- nvinfo : EIATTR_KPARAM_INFO
	.align		4
.L_341:
        /*0008*/ 	.byte	0x04, 0x17
        /*000a*/ 	.short	(.L_343 - .L_342)
.L_342:
        /*000c*/ 	.word	0x00000000
        /*0010*/ 	.short	0x0002
        /*0012*/ 	.short	0x0010
        /*0014*/ 	.byte	0x00, 0xf5, 0x21, 0x00


	//----- nvinfo : EIATTR_KPARAM_INFO
	.align		4
.L_343:
        /*0018*/ 	.byte	0x04, 0x17
        /*001a*/ 	.short	(.L_345 - .L_344)
.L_344:
        /*001c*/ 	.word	0x00000000
        /*0020*/ 	.short	0x0001
        /*0022*/ 	.short	0x0008
        /*0024*/ 	.byte	0x00, 0xf5, 0x21, 0x00


	//----- nvinfo : EIATTR_KPARAM_INFO
	.align		4
.L_345:
        /*0028*/ 	.byte	0x04, 0x17
        /*002a*/ 	.short	(.L_347 - .L_346)
.L_346:
        /*002c*/ 	.word	0x00000000
        /*0030*/ 	.short	0x0000
        /*0032*/ 	.short	0x0000
        /*0034*/ 	.byte	0x00, 0xf0, 0x21, 0x00


	//----- nvinfo : EIATTR_SPARSE_MMA_MASK
	.align		4
.L_347:
        /*0038*/ 	.byte	0x03, 0x50
        /*003a*/ 	.short	0x0000


	//----- nvinfo : EIATTR_MAXREG_COUNT
	.align		4
        /*003c*/ 	.byte	0x03, 0x1b
        /*003e*/ 	.short	0x00ff


	//----- nvinfo : EIATTR_MERCURY_ISA_VERSION
	.align		4
        /*0040*/ 	.byte	0x03, 0x5f
        /*0042*/ 	.short	0x0101


	//----- nvinfo : EIATTR_VRC_CTA_INIT_COUNT
	.align		4
        /*0044*/ 	.byte	0x02, 0x4a
	.zero		1
	.zero		1


	//----- nvinfo : EIATTR_EXIT_INSTR_OFFSETS
	.align		4
        /*0048*/ 	.byte	0x04, 0x1c
        /*004a*/ 	.short	(.L_349 - .L_348)


	//   ....[0]....
.L_348:
        /*004c*/ 	.word	0x00000080


	//   ....[1]....
        /*0050*/ 	.word	0x000001b0


	//----- nvinfo : EIATTR_CRS_STACK_SIZE
	.align		4
.L_349:
        /*0054*/ 	.byte	0x04, 0x1e
        /*0056*/ 	.short	(.L_351 - .L_350)
.L_350:
        /*0058*/ 	.word	0x00000000


	//----- nvinfo : EIATTR_CBANK_PARAM_SIZE
	.align		4
.L_351:
        /*005c*/ 	.byte	0x03, 0x19
        /*005e*/ 	.short	0x0018


	//----- nvinfo : EIATTR_PARAM_CBANK
	.align		4
        /*0060*/ 	.byte	0x04, 0x0a
        /*0062*/ 	.short	(.L_353 - .L_352)
	.align		4
.L_352:
        /*0064*/ 	.word	index@(.nv.constant0.cast_i64_u8)
        /*0068*/ 	.short	0x0380
        /*006a*/ 	.short	0x0018


	//----- nvinfo : EIATTR_SW_WAR
	.align		4
.L_353:
        /*006c*/ 	.byte	0x04, 0x36
        /*006e*/ 	.short	(.L_355 - .L_354)
.L_354:
        /*0070*/ 	.word	0x00000008
.L_355:


//--------------------- .nv.info.cast_i64_u32     --------------------------
	.section	.nv.info.cast_i64_u32,"",@"SHT_CUDA_INFO"
	.sectionflags	@""
	.align	4


	//----- nvinfo : EIATTR_CUDA_API_VERSION
	.align		4
        /*0000*/ 	.byte	0x04, 0x37
        /*0002*/ 	.short	(.L_357 - .L_356)
.L_356:
        /*0004*/ 	.word	0x00000082


	//----- nvinfo : EIATTR_KPARAM_INFO
	.align		4
.L_357:
        /*0008*/ 	.byte	0x04, 0x17
        /*000a*/ 	.short	(.L_359 - .L_358)
.L_358:
        /*000c*/ 	.word	0x00000000
        /*0010*/ 	.short	0x0002
        /*0012*/ 	.short	0x0010
        /*0014*/ 	.byte	0x00, 0xf5, 0x21, 0x00


	//----- nvinfo : EIATTR_KPARAM_INFO
	.align		4
.L_359:
        /*0018*/ 	.byte	0x04, 0x17
        /*001a*/ 	.short	(.L_361 - .L_360)
.L_360:
        /*001c*/ 	.word	0x00000000
        /*0020*/ 	.short	0x0001
        /*0022*/ 	.short	0x0008
        /*0024*/ 	.byte	0x00, 0xf5, 0x21, 0x00


	//----- nvinfo : EIATTR_KPARAM_INFO
	.align		4
.L_361:
        /*0028*/ 	.byte	0x04, 0x17
        /*002a*/ 	.short	(.L_363 - .L_362)
.L_362:
        /*002c*/ 	.word	0x00000000
        /*0030*/ 	.short	0x0000
        /*0032*/ 	.short	0x0000
        /*0034*/ 	.byte	0x00, 0xf0, 0x21, 0x00


	//----- nvinfo : EIATTR_SPARSE_MMA_MASK
	.align		4
.L_363:
        /*0038*/ 	.byte	0x03, 0x50
        /*003a*/ 	.short	0x0000


	//----- nvinfo : EIATTR_MAXREG_COUNT
	.align		4
        /*003c*/ 	.byte	0x03, 0x1b
        /*003e*/ 	.short	0x00ff


	//----- nvinfo : EIATTR_MERCURY_ISA_VERSION
	.align		4
        /*0040*/ 	.byte	0x03, 0x5f
        /*0042*/ 	.short	0x0101


	//----- nvinfo : EIATTR_VRC_CTA_INIT_COUNT
	.align		4
        /*0044*/ 	.byte	0x02, 0x4a
	.zero		1
	.zero		1


	//----- nvinfo : EIATTR_EXIT_INSTR_OFFSETS
	.align		4
        /*0048*/ 	.byte	0x04, 0x1c
        /*004a*/ 	.short	(.L_365 - .L_364)


	//   ....[0]....
.L_364:
        /*004c*/ 	.word	0x00000080


	//   ....[1]....
        /*0050*/ 	.word	0x000001b0


	//----- nvinfo : EIATTR_CRS_STACK_SIZE
	.align		4
.L_365:
        /*0054*/ 	.byte	0x04, 0x1e
        /*0056*/ 	.short	(.L_367 - .L_366)
.L_366:
        /*0058*/ 	.word	0x00000000


	//----- nvinfo : EIATTR_CBANK_PARAM_SIZE
	.align		4
.L_367:
        /*005c*/ 	.byte	0x03, 0x19
        /*005e*/ 	.short	0x0018


	//----- nvinfo : EIATTR_PARAM_CBANK
	.align		4
        /*0060*/ 	.byte	0x04, 0x0a
        /*0062*/ 	.short	(.L_369 - .L_368)
	.align		4
.L_368:
        /*0064*/ 	.word	index@(.nv.constant0.cast_i64_u32)
        /*0068*/ 	.short	0x0380
        /*006a*/ 	.short	0x0018


	//----- nvinfo : EIATTR_SW_WAR
	.align		4
.L_369:
        /*006c*/ 	.byte	0x04, 0x36
        /*006e*/ 	.short	(.L_371 - .L_370)
.L_370:
        /*0070*/ 	.word	0x00000008
.L_371:


//--------------------- .nv.info.cast_i64_i32     --------------------------
	.section	.nv.info.cast_i64_i32,"",@"SHT_CUDA_INFO"
	.sectionflags	@""
	.align	4


	//----- nvinfo : EIATTR_CUDA_API_VERSION
	.align		4
        /*0000*/ 	.byte	0x04, 0x37
        /*0002*/ 	.short	(.L_373 - .L_372)
.L_372:
        /*0004*/ 	.word	0x00000082


	//----- nvinfo : EIATTR_KPARAM_INFO
	.align		4
.L_373:
        /*0008*/ 	.byte	0x04, 0x17
        /*000a*/ 	.short	(.L_375 - .L_374)
.L_374:
        /*000c*/ 	.word	0x00000000
        /*0010*/ 	.short	0x0002
        /*0012*/ 	.short	0x0010
        /*0014*/ 	.byte	0x00, 0xf5, 0x21, 0x00


	//----- nvinfo : EIATTR_KPARAM_INFO
	.align		4
.L_375:
        /*0018*/ 	.byte	0x04, 0x17
        /*001a*/ 	.short	(.L_377 - .L_376)
.L_376:
        /*001c*/ 	.word	0x00000000
        /*0020*/ 	.short	0x0001
        /*0022*/ 	.short	0x0008
        /*0024*/ 	.byte	0x00, 0xf5, 0x21, 0x00


	//----- nvinfo : EIATTR_KPARAM_INFO
	.align		4
.L_377:
        /*0028*/ 	.byte	0x04, 0x17
        /*002a*/ 	.short	(.L_379 - .L_378)
.L_378:
        /*002c*/ 	.word	0x00000000
        /*0030*/ 	.short	0x0000
        /*0032*/ 	.short	0x0000
        /*0034*/ 	.byte	0x00, 0xf0, 0x21, 0x00


	//----- nvinfo : EIATTR_SPARSE_MMA_MASK
	.align		4
.L_379:
        /*0038*/ 	.byte	0x03, 0x50
        /*003a*/ 	.short	0x0000


	//----- nvinfo : EIATTR_MAXREG_COUNT
	.align		4
        /*003c*/ 	.byte	0x03, 0x1b
        /*003e*/ 	.short	0x00ff


	//----- nvinfo : EIATTR_MERCURY_ISA_VERSION
	.align		4
        /*0040*/ 	.byte	0x03, 0x5f
        /*0042*/ 	.short	0x0101


	//----- nvinfo : EIATTR_VRC_CTA_INIT_COUNT
	.align		4
        /*0044*/ 	.byte	0x02, 0x4a
	.zero		1
	.zero		1


	//----- nvinfo : EIATTR_EXIT_INSTR_OFFSETS
	.align		4
        /*0048*/ 	.byte	0x04, 0x1c
        /*004a*/ 	.short	(.L_381 - .L_380)


	//   ....[0]....
.L_380:
        /*004c*/ 	.word	0x00000080


	//   ....[1]....
        /*0050*/ 	.word	0x000001b0


	//----- nvinfo : EIATTR_CRS_STACK_SIZE
	.align		4
.L_381:
        /*0054*/ 	.byte	0x04, 0x1e
        /*0056*/ 	.short	(.L_383 - .L_382)
.L_382:
        /*0058*/ 	.word	0x00000000


	//----- nvinfo : EIATTR_CBANK_PARAM_SIZE
	.align		4
.L_383:
        /*005c*/ 	.byte	0x03, 0x19
        /*005e*/ 	.short	0x0018


	//----- nvinfo : EIATTR_PARAM_CBANK
	.align		4
        /*0060*/ 	.byte	0x04, 0x0a
        /*0062*/ 	.short	(.L_385 - .L_384)
	.align		4
.L_384:
        /*0064*/ 	.word	index@(.nv.constant0.cast_i64_i32)
        /*0068*/ 	.short	0x0380
        /*006a*/ 	.short	0x0018


	//----- nvinfo : EIATTR_SW_WAR
	.align		4
.L_385:
        /*006c*/ 	.byte	0x04, 0x36
        /*006e*/ 	.short	(.L_387 - .L_386)
.L_386:
        /*0070*/ 	.word	0x00000008
.L_387:


//--------------------- .nv.info.cast_i64_f32     --------------------------
	.section	.nv.info.cast_i64_f32,"",@"SHT_CUDA_INFO"
	.sectionflags	@""
	.align	4


	//----- nvinfo : EIATTR_CUDA_API_VERSION
	.align		4
        /*0000*/ 	.byte	0x04, 0x37
        /*0002*/ 	.short	(.L_389 - .L_388)
.L_388:
        /*0004*/ 	.word	0x00000082


	//----- nvinfo : EIATTR_KPARAM_INFO
	.align		4
.L_389:
        /*0008*/ 	.byte	0x04, 0x17
        /*000a*/ 	.short	(.L_391 - .L_390)
.L_390:
        /*000c*/ 	.word	0x00000000
        /*0010*/ 	.short	0x0002
        /*0012*/ 	.short	0x0010
        /*0014*/ 	.byte	0x00, 0xf5, 0x21, 0x00


	//----- nvinfo : EIATTR_KPARAM_INFO
	.align		4
.L_391:
        /*0018*/ 	.byte	0x04, 0x17
        /*001a*/ 	.short	(.L_393 - .L_392)
.L_392:
        /*001c*/ 	.word	0x00000000
        /*0020*/ 	.short	0x0001
        /*0022*/ 	.short	0x0008
        /*0024*/ 	.byte	0x00, 0xf5, 0x21, 0x00


	//----- nvinfo : EIATTR_KPARAM_INFO
	.align		4
.L_393:
        /*0028*/ 	.byte	0x04, 0x17
        /*002a*/ 	.short	(.L_395 - .L_394)
.L_394:
        /*002c*/ 	.word	0x00000000
        /*0030*/ 	.short	0x0000
        /*0032*/ 	.short	0x0000
        /*0034*/ 	.byte	0x00, 0xf0, 0x21, 0x00


	//----- nvinfo : EIATTR_SPARSE_MMA_MASK
	.align		4
.L_395:
        /*0038*/ 	.byte	0x03, 0x50
        /*003a*/ 	.short	0x0000


	//----- nvinfo : EIATTR_MAXREG_COUNT
	.align		4
        /*003c*/ 	.byte	0x03, 0x1b
        /*003e*/ 	.short	0x00ff


	//----- nvinfo : EIATTR_MERCURY_ISA_VERSION
	.align		4
        /*0040*/ 	.byte	0x03, 0x5f
        /*0042*/ 	.short	0x0101


	//----- nvinfo : EIATTR_VRC_CTA_INIT_COUNT
	.align		4
        /*0044*/ 	.byte	0x02, 0x4a
	.zero		1
	.zero		1


	//----- nvinfo : EIATTR_EXIT_INSTR_OFFSETS
	.align		4
        /*0048*/ 	.byte	0x04, 0x1c
        /*004a*/ 	.short	(.L_397 - .L_396)


	//   ....[0]....
.L_396:
        /*004c*/ 	.word	0x00000080


	//   ....[1]....
        /*0050*/ 	.word	0x000001c0


	//----- nvinfo : EIATTR_CRS_STACK_SIZE
	.align		4
.L_397:
        /*0054*/ 	.byte	0x04, 0x1e
        /*0056*/ 	.short	(.L_399 - .L_398)
.L_398:
        /*0058*/ 	.word	0x00000000


	//----- nvinfo : EIATTR_CBANK_PARAM_SIZE
	.align		4
.L_399:
        /*005c*/ 	.byte	0x03, 0x19
        /*005e*/ 	.short	0x0018


	//----- nvinfo : EIATTR_PARAM_CBANK
	.align		4
        /*0060*/ 	.byte	0x04, 0x0a
        /*0062*/ 	.short	(.L_401 - .L_400)
	.align		4
.L_400:
        /*0064*/ 	.word	index@(.nv.constant0.cast_i64_f32)
        /*0068*/ 	.short	0x0380
        /*006a*/ 	.short	0x0018


	//----- nvinfo : EIATTR_SW_WAR
	.align		4
.L_401:
        /*006c*/ 	.byte	0x04, 0x36
        /*006e*/ 	.short	(.L_403 - .L_402)
.L_402:
        /*0070*/ 	.word	0x00000008
.L_403:


//--------------------- .nv.info.cast_i64_f64     --------------------------
	.section	.nv.info.cast_i64_f64,"",@"SHT_CUDA_INFO"
	.sectionflags	@""
	.align	4


	//----- nvinfo : EIATTR_CUDA_API_VERSION
	.align		4
        /*0000*/ 	.byte	0x04, 0x37
        /*0002*/ 	.short	(.L_405 - .L_404)
.L_404:
        /*0004*/ 	.word	0x00000082


	//----- nvinfo : EIATTR_KPARAM_INFO
	.align		4
.L_405:
        /*0008*/ 	.byte	0x04, 0x17
        /*000a*/ 	.short	(.L_407 - .L_406)
.L_406:
        /*000c*/ 	.word	0x00000000
        /*0010*/ 	.short	0x0002
        /*0012*/ 	.short	0x0010
        /*0014*/ 	.byte	0x00, 0xf5, 0x21, 0x00


	//----- nvinfo : EIATTR_KPARAM_INFO
	.align		4
.L_407:
        /*0018*/ 	.byte	0x04, 0x17
        /*001a*/ 	.short	(.L_409 - .L_408)
.L_408:
        /*001c*/ 	.word	0x00000000
        /*0020*/ 	.short	0x0001
        /*0022*/ 	.short	0x0008
        /*0024*/ 	.byte	0x00, 0xf5, 0x21, 0x00


	//----- nvinfo : EIATTR_KPARAM_INFO
	.align		4
.L_409:
        /*0028*/ 	.byte	0x04, 0x17
        /*002a*/ 	.short	(.L_411 - .L_410)
.L_410:
        /*002c*/ 	.word	0x00000000
        /*0030*/ 	.short	0x0000
        /*0032*/ 	.short	0x0000
        /*0034*/ 	.byte	0x00, 0xf0, 0x21, 0x00


	//----- nvinfo : EIATTR_SPARSE_MMA_MASK
	.align		4
.L_411:
        /*0038*/ 	.byte	0x03, 0x50
        /*003a*/ 	.short	0x0000


	//----- nvinfo : EIATTR_MAXREG_COUNT
	.align		4
        /*003c*/ 	.byte	0x03, 0x1b
        /*003e*/ 	.short	0x00ff


	//----- nvinfo : EIATTR_MERCURY_ISA_VERSION
	.align		4
        /*0040*/ 	.byte	0x03, 0x5f
        /*0042*/ 	.short	0x0101


	//----- nvinfo : EIATTR_VRC_CTA_INIT_COUNT
	.align		4
        /*0044*/ 	.byte	0x02, 0x4a
	.zero		1
	.zero		1


	//----- nvinfo : EIATTR_EXIT_INSTR_OFFSETS
	.align		4
        /*0048*/ 	.byte	0x04, 0x1c
        /*004a*/ 	.short	(.L_413 - .L_412)


	//   ....[0]....
.L_412:
        /*004c*/ 	.word	0x00000080


	//   ....[1]....
        /*0050*/ 	.word	0x000001e0


	//----- nvinfo : EIATTR_CRS_STACK_SIZE
	.align		4
.L_413:
        /*0054*/ 	.byte	0x04, 0x1e
        /*0056*/ 	.short	(.L_415 - .L_414)
.L_414:
        /*0058*/ 	.word	0x00000000


	//----- nvinfo : EIATTR_CBANK_PARAM_SIZE
	.align		4
.L_415:
        /*005c*/ 	.byte	0x03, 0x19
        /*005e*/ 	.short	0x0018


	//----- nvinfo : EIATTR_PARAM_CBANK
	.align		4
        /*0060*/ 	.byte	0x04, 0x0a
        /*0062*/ 	.short	(.L_417 - .L_416)
	.align		4
.L_416:
        /*0064*/ 	.word	index@(.nv.constant0.cast_i64_f64)
        /*0068*/ 	.short	0x0380
        /*006a*/ 	.short	0x0018


	//----- nvinfo : EIATTR_SW_WAR
	.align		4
.L_417:
        /*006c*/ 	.byte	0x04, 0x36
        /*006e*/ 	.short	(.L_419 - .L_418)
.L_418:
        /*0070*/ 	.word	0x00000008
.L_419:


//--------------------- .nv.info.cast_i32_u8      --------------------------
	.section	.nv.info.cast_i32_u8,"",@"SHT_CUDA_INFO"
	.sectionflags	@""
	.align	4


	//----- nvinfo : EIATTR_CUDA_API_VERSION
	.align		4
        /*0000*/ 	.byte	0x04, 0x37
        /*0002*/ 	.short	(.L_421 - .L_420)
.L_420:
        /*0004*/ 	.word	0x00000082


	//----- nvinfo : EIATTR_KPARAM_INFO
	.align		4
.L_421:
        /*0008*/ 	.byte	0x04, 0x17
        /*000a*/ 	.short	(.L_423 - .L_422)
.L_422:
        /*000c*/ 	.word	0x00000000
        /*0010*/ 	.short	0x0002
        /*0012*/ 	.short	0x0010
        /*0014*/ 	.byte	0x00, 0xf5, 0x21, 0x00


	//----- nvinfo : EIATTR_KPARAM_INFO
	.align		4
.L_423:
        /*0018*/ 	.byte	0x04, 0x17
        /*001a*/ 	.short	(.L_425 - .L_424)
.L_424:
        /*001c*/ 	.word	0x00000000
        /*0020*/ 	.short	0x0001
        /*0022*/ 	.short	0x0008
        /*0024*/ 	.byte	0x00, 0xf5, 0x21, 0x00


	//----- nvinfo : EIATTR_KPARAM_INFO
	.align		4
.L_425:
        /*0028*/ 	.byte	0x04, 0x17
        /*002a*/ 	.short	(.L_427 - .L_426)
.L_426:
        /*002c*/ 	.word	0x00000000
        /*0030*/ 	.short	0x0000
        /*0032*/ 	.short	0x0000
        /*0034*/ 	.byte	0x00, 0xf0, 0x21, 0x00


	//----- nvinfo : EIATTR_SPARSE_MMA_MASK
	.align		4
.L_427:
        /*0038*/ 	.byte	0x03, 0x50
        /*003a*/ 	.short	0x0000


	//----- nvinfo : EIATTR_MAXREG_COUNT
	.align		4
        /*003c*/ 	.byte	0x03, 0x1b
        /*003e*/ 	.short	0x00ff


	//----- nvinfo : EIATTR_MERCURY_ISA_VERSION
	.align		4
        /*0040*/ 	.byte	0x03, 0x5f
        /*0042*/ 	.short	0x0101


	//----- nvinfo : EIATTR_VRC_CTA_INIT_COUNT
	.align		4
        /*0044*/ 	.byte	0x02, 0x4a
	.zero		1
	.zero		1


	//----- nvinfo : EIATTR_EXIT_INSTR_OFFSETS
	.align		4
        /*0048*/ 	.byte	0x04, 0x1c
        /*004a*/ 	.short	(.L_429 - .L_428)


	//   ....[0]....
.L_428:
        /*004c*/ 	.word	0x00000080


	//   ....[1]....
        /*0050*/ 	.word	0x000001b0


	//----- nvinfo : EIATTR_CRS_STACK_SIZE
	.align		4
.L_429:
        /*0054*/ 	.byte	0x04, 0x1e
        /*0056*/ 	.short	(.L_431 - .L_430)
.L_430:
        /*0058*/ 	.word	0x00000000


	//----- nvinfo : EIATTR_CBANK_PARAM_SIZE
	.align		4
.L_431:
        /*005c*/ 	.byte	0x03, 0x19
        /*005e*/ 	.short	0x0018


	//----- nvinfo : EIATTR_PARAM_CBANK
	.align		4
        /*0060*/ 	.byte	0x04, 0x0a
        /*0062*/ 	.short	(.L_433 - .L_432)
	.align		4
.L_432:
        /*0064*/ 	.word	index@(.nv.constant0.cast_i32_u8)
        /*0068*/ 	.short	0x0380
        /*006a*/ 	.short	0x0018


	//----- nvinfo : EIATTR_SW_WAR
	.align		4
.L_433:
        /*006c*/ 	.byte	0x04, 0x36
        /*006e*/ 	.short	(.L_435 - .L_434)
.L_434:
        /*0070*/ 	.word	0x00000008
.L_435:


//--------------------- .nv.info.cast_i32_u32     --------------------------
	.section	.nv.info.cast_i32_u32,"",@"SHT_CUDA_INFO"
	.sectionflags	@""
	.align	4


	//----- nvinfo : EIATTR_CUDA_API_VERSION
	.align		4
        /*0000*/ 	.byte	0x04, 0x37
        /*0002*/ 	.short	(.L_437 - .L_436)
.L_436:
        /*0004*/ 	.word	0x00000082


	//----- nvinfo : EIATTR_KPARAM_INFO
	.align		4
.L_437:
        /*0008*/ 	.byte	0x04, 0x17
        /*000a*/ 	.short	(.L_439 - .L_438)
.L_438:
        /*000c*/ 	.word	0x00000000
        /*0010*/ 	.short	0x0002
        /*0012*/ 	.short	0x0010
        /*0014*/ 	.byte	0x00, 0xf5, 0x21, 0x00


	//----- nvinfo : EIATTR_KPARAM_INFO
	.align		4
.L_439:
        /*0018*/ 	.byte	0x04, 0x17
        /*001a*/ 	.short	(.L_441 - .L_440)
.L_440:
        /*001c*/ 	.word	0x00000000
        /*0020*/ 	.short	0x0001
        /*0022*/ 	.short	0x0008
        /*0024*/ 	.byte	0x00, 0xf5, 0x21, 0x00


	//----- nvinfo : EIATTR_KPARAM_INFO
	.align		4
.L_441:
        /*0028*/ 	.byte	0x04, 0x17
        /*002a*/ 	.short	(.L_443 - .L_442)
.L_442:
        /*002c*/ 	.word	0x00000000
        /*0030*/ 	.short	0x0000
        /*0032*/ 	.short	0x0000
        /*0034*/ 	.byte	0x00, 0xf0, 0x21, 0x00


	//----- nvinfo : EIATTR_SPARSE_MMA_MASK
	.align		4
.L_443:
        /*0038*/ 	.byte	0x03, 0x50
        /*003a*/ 	.short	0x0000


	//----- nvinfo : EIATTR_MAXREG_COUNT
	.align		4
        /*003c*/ 	.byte	0x03, 0x1b
        /*003e*/ 	.short	0x00ff


	//----- nvinfo : EIATTR_MERCURY_ISA_VERSION
	.align		4
        /*0040*/ 	.byte	0x03, 0x5f
        /*0042*/ 	.short	0x0101


	//----- nvinfo : EIATTR_VRC_CTA_INIT_COUNT
	.align		4
        /*0044*/ 	.byte	0x02, 0x4a
	.zero		1
	.zero		1


	//----- nvinfo : EIATTR_EXIT_INSTR_OFFSETS
	.align		4
        /*0048*/ 	.byte	0x04, 0x1c
        /*004a*/ 	.short	(.L_445 - .L_444)


	//   ....[0]....
.L_444:
        /*004c*/ 	.word	0x00000080


	//   ....[1]....
        /*0050*/ 	.word	0x000001d0


	//----- nvinfo : EIATTR_CRS_STACK_SIZE
	.align		4
.L_445:
        /*0054*/ 	.byte	0x04, 0x1e
        /*0056*/ 	.short	(.L_447 - .L_446)
.L_446:
        /*0058*/ 	.word	0x00000000


	//----- nvinfo : EIATTR_CBANK_PARAM_SIZE
	.align		4
.L_447:
        /*005c*/ 	.byte	0x03, 0x19
        /*005e*/ 	.short	0x0018


	//----- nvinfo : EIATTR_PARAM_CBANK
	.align		4
        /*0060*/ 	.byte	0x04, 0x0a
        /*0062*/ 	.short	(.L_449 - .L_448)
	.align		4
.L_448:
        /*0064*/ 	.word	index@(.nv.constant0.cast_i32_u32)
        /*0068*/ 	.short	0x0380
        /*006a*/ 	.short	0x0018


	//----- nvinfo : EIATTR_SW_WAR
	.align		4
.L_449:
        /*006c*/ 	.byte	0x04, 0x36
        /*006e*/ 	.short	(.L_451 - .L_450)
.L_450:
        /*0070*/ 	.word	0x00000008
.L_451:


//--------------------- .nv.info.cast_i32_i64     --------------------------
	.section	.nv.info.cast_i32_i64,"",@"SHT_CUDA_INFO"
	.sectionflags	@""
	.align	4


	//----- nvinfo : EIATTR_CUDA_API_VERSION
	.align		4
        /*0000*/ 	.byte	0x04, 0x37
        /*0002*/ 	.short	(.L_453 - .L_452)
.L_452:
        /*0004*/ 	.word	0x00000082


	//----- nvinfo : EIATTR_KPARAM_INFO
	.align		4
.L_453:
        /*0008*/ 	.byte	0x04, 0x17
        /*000a*/ 	.short	(.L_455 - .L_454)
.L_454:
        /*000c*/ 	.word	0x00000000
        /*0010*/ 	.short	0x0002
        /*0012*/ 	.short	0x0010
        /*0014*/ 	.byte	0x00, 0xf5, 0x21, 0x00


	//----- nvinfo : EIATTR_KPARAM_INFO
	.align		4
.L_455:
        /*0018*/ 	.byte	0x04, 0x17
        /*001a*/ 	.short	(.L_457 - .L_456)
.L_456:
        /*001c*/ 	.word	0x00000000
        /*0020*/ 	.short	0x0001
        /*0022*/ 	.short	0x0008
        /*0024*/ 	.byte	0x00, 0xf5, 0x21, 0x00


	//----- nvinfo : EIATTR_KPARAM_INFO
	.align		4
.L_457:
        /*0028*/ 	.byte	0x04, 0x17
        /*002a*/ 	.short	(.L_459 - .L_458)
.L_458:
        /*002c*/ 	.word	0x00000000
        /*0030*/ 	.short	0x0000
        /*0032*/ 	.short	0x0000
        /*0034*/ 	.byte	0x00, 0xf0, 0x21, 0x00


	//----- nvinfo : EIATTR_SPARSE_MMA_MASK
	.align		4
.L_459:
        /*0038*/ 	.byte	0x03, 0x50
        /*003a*/ 	.short	0x0000


	//----- nvinfo : EIATTR_MAXREG_COUNT
	.align		4
        /*003c*/ 	.byte	0x03, 0x1b
        /*003e*/ 	.short	0x00ff


	//----- nvinfo : EIATTR_MERCURY_ISA_VERSION
	.align		4
        /*0040*/ 	.byte	0x03, 0x5f
        /*0042*/ 	.short	0x0101


	//----- nvinfo : EIATTR_VRC_CTA_INIT_COUNT
	.align		4
        /*0044*/ 	.byte	0x02, 0x4a
	.zero		1
	.zero		1


	//----- nvinfo : EIATTR_EXIT_INSTR_OFFSETS
	.align		4
        /*0048*/ 	.byte	0x04, 0x1c
        /*004a*/ 	.short	(.L_461 - .L_460)


	//   ....[0]....
.L_460:
        /*004c*/ 	.word	0x00000080


	//   ....[1]....
        /*0050*/ 	.word	0x000001c0


	//----- nvinfo : EIATTR_CRS_STACK_SIZE
	.align		4
.L_461:
        /*0054*/ 	.byte	0x04, 0x1e
        /*0056*/ 	.short	(.L_463 - .L_462)
.L_462:
        /*0058*/ 	.word	0x00000000


	//----- nvinfo : EIATTR_CBANK_PARAM_SIZE
	.align		4
.L_463:
        /*005c*/ 	.byte	0x03, 0x19
        /*005e*/ 	.short	0x0018


	//----- nvinfo : EIATTR_PARAM_CBANK
	.align		4
        /*0060*/ 	.byte	0x04, 0x0a
        /*0062*/ 	.short	(.L_465 - .L_464)
	.align		4
.L_464:
        /*0064*/ 	.word	index@(.nv.constant0.cast_i32_i64)
        /*0068*/ 	.short	0x0380
        /*006a*/ 	.short	0x0018


	//----- nvinfo : EIATTR_SW_WAR
	.align		4
.L_465:
        /*006c*/ 	.byte	0x04, 0x36
        /*006e*/ 	.short	(.L_467 - .L_466)
.L_466:
        /*0070*/ 	.word	0x00000008
.L_467:


//--------------------- .nv.info.cast_i32_f32     --------------------------
	.section	.nv.info.cast_i32_f32,"",@"SHT_CUDA_INFO"
	.sectionflags	@""
	.align	4


	//----- nvinfo : EIATTR_CUDA_API_VERSION
	.align		4
        /*0000*/ 	.byte	0x04, 0x37
        /*0002*/ 	.short	(.L_469 - .L_468)
.L_468:
        /*0004*/ 	.word	0x00000082


	//----- nvinfo : EIATTR_KPARAM_INFO
	.align		4
.L_469:
        /*0008*/ 	.byte	0x04, 0x17
        /*000a*/ 	.short	(.L_471 - .L_470)
.L_470:
        /*000c*/ 	.word	0x00000000
        /*0010*/ 	.short	0x0002
        /*0012*/ 	.short	0x0010
        /*0014*/ 	.byte	0x00, 0xf5, 0x21, 0x00


	//----- nvinfo : EIATTR_KPARAM_INFO
	.align		4
.L_471:
        /*0018*/ 	.byte	0x04, 0x17
        /*001a*/ 	.short	(.L_473 - .L_472)
.L_472:
        /*001c*/ 	.word	0x00000000
        /*0020*/ 	.short	0x0001
        /*0022*/ 	.short	0x0008
        /*0024*/ 	.byte	0x00, 0xf5, 0x21, 0x00


	//----- nvinfo : EIATTR_KPARAM_INFO
	.align		4
.L_473:
        /*0028*/ 	.byte	0x04, 0x17
        /*002a*/ 	.short	(.L_475 - .L_474)
.L_474:
        /*002c*/ 	.word	0x00000000
        /*0030*/ 	.short	0x0000
        /*0032*/ 	.short	0x0000
        /*0034*/ 	.byte	0x00, 0xf0, 0x21, 0x00


	//----- nvinfo : EIATTR_SPARSE_MMA_MASK
	.align		4
.L_475:
        /*0038*/ 	.byte	0x03, 0x50
        /*003a*/ 	.short	0x0000


	//----- nvinfo : EIATTR_MAXREG_COUNT
	.align		4
        /*003c*/ 	.byte	0x03, 0x1b
        /*003e*/ 	.short	0x00ff


	//----- nvinfo : EIATTR_MERCURY_ISA_VERSION
	.align		4
        /*0040*/ 	.byte	0x03, 0x5f
        /*0042*/ 	.short	0x0101


	//----- nvinfo : EIATTR_VRC_CTA_INIT_COUNT
	.align		4
        /*0044*/ 	.byte	0x02, 0x4a
	.zero		1
	.zero		1


	//----- nvinfo : EIATTR_EXIT_INSTR_OFFSETS
	.align		4
        /*0048*/ 	.byte	0x04, 0x1c
        /*004a*/ 	.short	(.L_477 - .L_476)


	//   ....[0]....
.L_476:
        /*004c*/ 	.word	0x00000080


	//   ....[1]....
        /*0050*/ 	.word	0x000001e0


	//----- nvinfo : EIATTR_CRS_STACK_SIZE
	.align		4
.L_477:
        /*0054*/ 	.byte	0x04, 0x1e
        /*0056*/ 	.short	(.L_479 - .L_478)
.L_478:
        /*0058*/ 	.word	0x00000000


	//----- nvinfo : EIATTR_CBANK_PARAM_SIZE
	.align		4
.L_479:
        /*005c*/ 	.byte	0x03, 0x19
        /*005e*/ 	.short	0x0018


	//----- nvinfo : EIATTR_PARAM_CBANK
	.align		4
        /*0060*/ 	.byte	0x04, 0x0a
        /*0062*/ 	.short	(.L_481 - .L_480)
	.align		4
.L_480:
        /*0064*/ 	.word	index@(.nv.constant0.cast_i32_f32)
        /*0068*/ 	.short	0x0380
        /*006a*/ 	.short	0x0018


	//----- nvinfo : EIATTR_SW_WAR
	.align		4
.L_481:
        /*006c*/ 	.byte	0x04, 0x36
        /*006e*/ 	.short	(.L_483 - .L_482)
.L_482:
        /*0070*/ 	.word	0x00000008
.L_483:


//--------------------- .nv.info.cast_i32_f64     --------------------------
	.section	.nv.info.cast_i32_f64,"",@"SHT_CUDA_INFO"
	.sectionflags	@""
	.align	4


	//----- nvinfo : EIATTR_CUDA_API_VERSION
	.align		4
        /*0000*/ 	.byte	0x04, 0x37
        /*0002*/ 	.short	(.L_485 - .L_484)
.L_484:
        /*0004*/ 	.word	0x00000082


	//----- nvinfo : EIATTR_KPARAM_INFO
	.align		4
.L_485:
        /*0008*/ 	.byte	0x04, 0x17
        /*000a*/ 	.short	(.L_487 - .L_486)
.L_486:
        /*000c*/ 	.word	0x00000000
        /*0010*/ 	.short	0x0002
        /*0012*/ 	.short	0x0010
        /*0014*/ 	.byte	0x00, 0xf5, 0x21, 0x00


	//----- nvinfo : EIATTR_KPARAM_INFO
	.align		4
.L_487:
        /*0018*/ 	.byte	0x04, 0x17
        /*001a*/ 	.short	(.L_489 - .L_488)
.L_488:
        /*001c*/ 	.word	0x00000000
        /*0020*/ 	.short	0x0001
        /*0022*/ 	.short	0x0008
        /*0024*/ 	.byte	0x00, 0xf5, 0x21, 0x00


	//----- nvinfo : EIATTR_KPARAM_INFO
	.align		4
.L_489:
        /*0028*/ 	.byte	0x04, 0x17
        /*002a*/ 	.short	(.L_491 - .L_490)
.L_490:
        /*002c*/ 	.word	0x00000000
        /*0030*/ 	.short	0x0000
        /*0032*/ 	.short	0x0000
        /*0034*/ 	.byte	0x00, 0xf0, 0x21, 0x00


	//----- nvinfo : EIATTR_SPARSE_MMA_MASK
	.align		4
.L_491:
        /*0038*/ 	.byte	0x03, 0x50
        /*003a*/ 	.short	0x0000


	//----- nvinfo : EIATTR_MAXREG_COUNT
	.align		4
        /*003c*/ 	.byte	0x03, 0x1b
        /*003e*/ 	.short	0x00ff


	//----- nvinfo : EIATTR_MERCURY_ISA_VERSION
	.align		4
        /*0040*/ 	.byte	0x03, 0x5f
        /*0042*/ 	.short	0x0101


	//----- nvinfo : EIATTR_VRC_CTA_INIT_COUNT
	.align		4
        /*0044*/ 	.byte	0x02, 0x4a
	.zero		1
	.zero		1


	//----- nvinfo : EIATTR_EXIT_INSTR_OFFSETS
	.align		4
        /*0048*/ 	.byte	0x04, 0x1c
        /*004a*/ 	.short	(.L_493 - .L_492)


	//   ....[0]....
.L_492:
        /*004c*/ 	.word	0x00000080


	//   ....[1]....
        /*0050*/ 	.word	0x000001c0


	//----- nvinfo : EIATTR_CRS_STACK_SIZE
	.align		4
.L_493:
        /*0054*/ 	.byte	0x04, 0x1e
        /*0056*/ 	.short	(.L_495 - .L_494)
.L_494:
        /*0058*/ 	.word	0x00000000


	//----- nvinfo : EIATTR_CBANK_PARAM_SIZE
	.align		4
.L_495:
        /*005c*/ 	.byte	0x03, 0x19
        /*005e*/ 	.short	0x0018


	//----- nvinfo : EIATTR_PARAM_CBANK
	.align		4
        /*0060*/ 	.byte	0x04, 0x0a
        /*0062*/ 	.short	(.L_497 - .L_496)
	.align		4
.L_496:
        /*0064*/ 	.word	index@(.nv.constant0.cast_i32_f64)
        /*0068*/ 	.short	0x0380
        /*006a*/ 	.short	0x0018


	//----- nvinfo : EIATTR_SW_WAR
	.align		4
.L_497:
        /*006c*/ 	.byte	0x04, 0x36
        /*006e*/ 	.short	(.L_499 - .L_498)
.L_498:
        /*0070*/ 	.word	0x00000008
.L_499:


//--------------------- .nv.info.cast_f32_u8      --------------------------
	.section	.nv.info.cast_f32_u8,"",@"SHT_CUDA_INFO"
	.sectionflags	@""
	.align	4


	//----- nvinfo : EIATTR_CUDA_API_VERSION
	.align		4
        /*0000*/ 	.byte	0x04, 0x37
        /*0002*/ 	.short	(.L_501 - .L_500)
.L_500:
        /*0004*/ 	.word	0x00000082


	//----- nvinfo : EIATTR_KPARAM_INFO
	.align		4
.L_501:
        /*0008*/ 	.byte	0x04, 0x17
        /*000a*/ 	.short	(.L_503 - .L_502)
.L_502:
        /*000c*/ 	.word	0x00000000
        /*0010*/ 	.short	0x0002
        /*0012*/ 	.short	0x0010
        /*0014*/ 	.byte	0x00, 0xf5, 0x21, 0x00


	//----- nvinfo : EIATTR_KPARAM_INFO
	.align		4
.L_503:
        /*0018*/ 	.byte	0x04, 0x17
        /*001a*/ 	.short	(.L_505 - .L_504)
.L_504:
        /*001c*/ 	.word	0x00000000
        /*0020*/ 	.short	0x0001
        /*0022*/ 	.short	0x0008
        /*0024*/ 	.byte	0x00, 0xf5, 0x21, 0x00


	//----- nvinfo : EIATTR_KPARAM_INFO
	.align		4
.L_505:
        /*0028*/ 	.byte	0x04, 0x17
        /*002a*/ 	.short	(.L_507 - .L_506)
.L_506:
        /*002c*/ 	.word	0x00000000
        /*0030*/ 	.short	0x0000
        /*0032*/ 	.short	0x0000
        /*0034*/ 	.byte	0x00, 0xf0, 0x21, 0x00


	//----- nvinfo : EIATTR_SPARSE_MMA_MASK
	.align		4
.L_507:
        /*0038*/ 	.byte	0x03, 0x50
        /*003a*/ 	.short	0x0000


	//----- nvinfo : EIATTR_MAXREG_COUNT
	.align		4
        /*003c*/ 	.byte	0x03, 0x1b
        /*003e*/ 	.short	0x00ff


	//----- nvinfo : EIATTR_MERCURY_ISA_VERSION
	.align		4
        /*0040*/ 	.byte	0x03, 0x5f
        /*0042*/ 	.short	0x0101


	//----- nvinfo : EIATTR_VRC_CTA_INIT_COUNT
	.align		4
        /*0044*/ 	.byte	0x02, 0x4a
	.zero		1
	.zero		1


	//----- nvinfo : EIATTR_EXIT_INSTR_OFFSETS
	.align		4
        /*0048*/ 	.byte	0x04, 0x1c
        /*004a*/ 	.short	(.L_509 - .L_508)


	//   ....[0]....
.L_508:
        /*004c*/ 	.word	0x00000080


	//   ....[1]....
        /*0050*/ 	.word	0x000001c0


	//----- nvinfo : EIATTR_CRS_STACK_SIZE
	.align		4
.L_509:
        /*0054*/ 	.byte	0x04, 0x1e
        /*0056*/ 	.short	(.L_511 - .L_510)
.L_510:
        /*0058*/ 	.word	0x00000000


	//----- nvinfo : EIATTR_CBANK_PARAM_SIZE
	.align		4
.L_511:
        /*005c*/ 	.byte	0x03, 0x19
        /*005e*/ 	.short	0x0018


	//----- nvinfo : EIATTR_PARAM_CBANK
	.align		4
        /*0060*/ 	.byte	0x04, 0x0a
        /*0062*/ 	.short	(.L_513 - .L_512)
	.align		4
.L_512:
        /*0064*/ 	.word	index@(.nv.constant0.cast_f32_u8)
        /*0068*/ 	.short	0x0380
        /*006a*/ 	.short	0x0018


	//----- nvinfo : EIATTR_SW_WAR
	.align		4
.L_513:
        /*006c*/ 	.byte	0x04, 0x36
        /*006e*/ 	.short	(.L_515 - .L_514)
.L_514:
        /*0070*/ 	.word	0x00000008
.L_515:


//--------------------- .nv.info.cast_f32_u32     --------------------------
	.section	.nv.info.cast_f32_u32,"",@"SHT_CUDA_INFO"
	.sectionflags	@""
	.align	4


	//----- nvinfo : EIATTR_CUDA_API_VERSION
	.align		4
        /*0000*/ 	.byte	0x04, 0x37
        /*0002*/ 	.short	(.L_517 - .L_516)
.L_516:
        /*0004*/ 	.word	0x00000082


	//----- nvinfo : EIATTR_KPARAM_INFO
	.align		4
.L_517:
        /*0008*/ 	.byte	0x04, 0x17
        /*000a*/ 	.short	(.L_519 - .L_518)
.L_518:
        /*000c*/ 	.word	0x00000000
        /*0010*/ 	.short	0x0002
        /*0012*/ 	.short	0x0010
        /*0014*/ 	.byte	0x00, 0xf5, 0x21, 0x00


	//----- nvinfo : EIATTR_KPARAM_INFO
	.align		4
.L_519:
        /*0018*/ 	.byte	0x04, 0x17
        /*001a*/ 	.short	(.L_521 - .L_520)
.L_520:
        /*001c*/ 	.word	0x00000000
        /*0020*/ 	.short	0x0001
        /*0022*/ 	.short	0x0008
        /*0024*/ 	.byte	0x00, 0xf5, 0x21, 0x00


	//----- nvinfo : EIATTR_KPARAM_INFO
	.align		4
.L_521:
        /*0028*/ 	.byte	0x04, 0x17
        /*002a*/ 	.short	(.L_523 - .L_522)
.L_522:
        /*002c*/ 	.word	0x00000000
        /*0030*/ 	.short	0x0000
        /*0032*/ 	.short	0x0000
        /*0034*/ 	.byte	0x00, 0xf0, 0x21, 0x00


	//----- nvinfo : EIATTR_SPARSE_MMA_MASK
	.align		4
.L_523:
        /*0038*/ 	.byte	0x03, 0x50
        /*003a*/ 	.short	0x0000


	//----- nvinfo : EIATTR_MAXREG_COUNT
	.align		4
        /*003c*/ 	.byte	0x03, 0x1b
        /*003e*/ 	.short	0x00ff


	//----- nvinfo : EIATTR_MERCURY_ISA_VERSION
	.align		4
        /*0040*/ 	.byte	0x03, 0x5f
        /*0042*/ 	.short	0x0101


	//----- nvinfo : EIATTR_VRC_CTA_INIT_COUNT
	.align		4
        /*0044*/ 	.byte	0x02, 0x4a
	.zero		1
	.zero		1


	//----- nvinfo : EIATTR_EXIT_INSTR_OFFSETS
	.align		4
        /*0048*/ 	.byte	0x04, 0x1c
        /*004a*/ 	.short	(.L_525 - .L_524)


	//   ....[0]....
.L_524:
        /*004c*/ 	.word	0x00000080


	//   ....[1]....
        /*0050*/ 	.word	0x000001e0


	//----- nvinfo : EIATTR_CRS_STACK_SIZE
	.align		4
.L_525:
        /*0054*/ 	.byte	0x04, 0x1e
        /*0056*/ 	.short	(.L_527 - .L_526)
.L_526:
        /*0058*/ 	.word	0x00000000


	//----- nvinfo : EIATTR_CBANK_PARAM_SIZE
	.align		4
.L_527:
        /*005c*/ 	.byte	0x03, 0x19
        /*005e*/ 	.short	0x0018


	//----- nvinfo : EIATTR_PARAM_CBANK
	.align		4
        /*0060*/ 	.byte	0x04, 0x0a
        /*0062*/ 	.short	(.L_529 - .L_528)
	.align		4
.L_528:
        /*0064*/ 	.word	index@(.nv.constant0.cast_f32_u32)
        /*0068*/ 	.short	0x0380
        /*006a*/ 	.short	0x0018


	//----- nvinfo : EIATTR_SW_WAR
	.align		4
.L_529:
        /*006c*/ 	.byte	0x04, 0x36
        /*006e*/ 	.short	(.L_531 - .L_530)
.L_530:
        /*0070*/ 	.word	0x00000008
.L_531:


//--------------------- .nv.info.cast_f32_i64     --------------------------
	.section	.nv.info.cast_f32_i64,"",@"SHT_CUDA_INFO"
	.sectionflags	@""
	.align	4


	//----- nvinfo : EIATTR_CUDA_API_VERSION
	.align		4
        /*0000*/ 	.byte	0x04, 0x37
        /*0002*/ 	.short	(.L_533 - .L_532)
.L_532:
        /*0004*/ 	.word	0x00000082


	//----- nvinfo : EIATTR_KPARAM_INFO
	.align		4
.L_533:
        /*0008*/ 	.byte	0x04, 0x17
        /*000a*/ 	.short	(.L_535 - .L_534)
.L_534:
        /*000c*/ 	.word	0x00000000
        /*0010*/ 	.short	0x0002
        /*0012*/ 	.short	0x0010
        /*0014*/ 	.byte	0x00, 0xf5, 0x21, 0x00


	//----- nvinfo : EIATTR_KPARAM_INFO
	.align		4
.L_535:
        /*0018*/ 	.byte	0x04, 0x17
        /*001a*/ 	.short	(.L_537 - .L_536)
.L_536:
        /*001c*/ 	.word	0x00000000
        /*0020*/ 	.short	0x0001
        /*0022*/ 	.short	0x0008
        /*0024*/ 	.byte	0x00, 0xf5, 0x21, 0x00


	//----- nvinfo : EIATTR_KPARAM_INFO
	.align		4
.L_537:
        /*0028*/ 	.byte	0x04, 0x17
        /*002a*/ 	.short	(.L_539 - .L_538)
.L_538:
        /*002c*/ 	.word	0x00000000
        /*0030*/ 	.short	0x0000
        /*0032*/ 	.short	0x0000
        /*0034*/ 	.byte	0x00, 0xf0, 0x21, 0x00


	//----- nvinfo : EIATTR_SPARSE_MMA_MASK
	.align		4
.L_539:
        /*0038*/ 	.byte	0x03, 0x50
        /*003a*/ 	.short	0x0000


	//----- nvinfo : EIATTR_MAXREG_COUNT
	.align		4
        /*003c*/ 	.byte	0x03, 0x1b
        /*003e*/ 	.short	0x00ff


	//----- nvinfo : EIATTR_MERCURY_ISA_VERSION
	.align		4
        /*0040*/ 	.byte	0x03, 0x5f
        /*0042*/ 	.short	0x0101


	//----- nvinfo : EIATTR_VRC_CTA_INIT_COUNT
	.align		4
        /*0044*/ 	.byte	0x02, 0x4a
	.zero		1
	.zero		1


	//----- nvinfo : EIATTR_EXIT_INSTR_OFFSETS
	.align		4
        /*0048*/ 	.byte	0x04, 0x1c
        /*004a*/ 	.short	(.L_541 - .L_540)


	//   ....[0]....
.L_540:
        /*004c*/ 	.word	0x00000080


	//   ....[1]....
        /*0050*/ 	.word	0x000001c0


	//----- nvinfo : EIATTR_CRS_STACK_SIZE
	.align		4
.L_541:
        /*0054*/ 	.byte	0x04, 0x1e
        /*0056*/ 	.short	(.L_543 - .L_542)
.L_542:
        /*0058*/ 	.word	0x00000000


	//----- nvinfo : EIATTR_CBANK_PARAM_SIZE
	.align		4
.L_543:
        /*005c*/ 	.byte	0x03, 0x19
        /*005e*/ 	.short	0x0018


	//----- nvinfo : EIATTR_PARAM_CBANK
	.align		4
        /*0060*/ 	.byte	0x04, 0x0a
        /*0062*/ 	.short	(.L_545 - .L_544)
	.align		4
.L_544:
        /*0064*/ 	.word	index@(.nv.constant0.cast_f32_i64)
        /*0068*/ 	.short	0x0380
        /*006a*/ 	.short	0x0018


	//----- nvinfo : EIATTR_SW_WAR
	.align		4
.L_545:
        /*006c*/ 	.byte	0x04, 0x36
        /*006e*/ 	.short	(.L_547 - .L_546)
.L_546:
        /*0070*/ 	.word	0x00000008
.L_547:


//--------------------- .nv.info.cast_f32_i32     --------------------------
	.section	.nv.info.cast_f32_i32,"",@"SHT_CUDA_INFO"
	.sectionflags	@""
	.align	4


	//----- nvinfo : EIATTR_CUDA_API_VERSION
	.align		4
        /*0000*/ 	.byte	0x04, 0x37
        /*0002*/ 	.short	(.L_549 - .L_548)
.L_548:
        /*0004*/ 	.word	0x00000082


	//----- nvinfo : EIATTR_KPARAM_INFO
	.align		4
.L_549:
        /*0008*/ 	.byte	0x04, 0x17
        /*000a*/ 	.short	(.L_551 - .L_550)
.L_550:
        /*000c*/ 	.word	0x00000000
        /*0010*/ 	.short	0x0002
        /*0012*/ 	.short	0x0010
        /*0014*/ 	.byte	0x00, 0xf5, 0x21, 0x00


	//----- nvinfo : EIATTR_KPARAM_INFO
	.align		4
.L_551:
        /*0018*/ 	.byte	0x04, 0x17
        /*001a*/ 	.short	(.L_553 - .L_552)
.L_552:
        /*001c*/ 	.word	0x00000000
        /*0020*/ 	.short	0x0001
        /*0022*/ 	.short	0x0008
        /*0024*/ 	.byte	0x00, 0xf5, 0x21, 0x00


	//----- nvinfo : EIATTR_KPARAM_INFO
	.align		4
.L_553:
        /*0028*/ 	.byte	0x04, 0x17
        /*002a*/ 	.short	(.L_555 - .L_554)
.L_554:
        /*002c*/ 	.word	0x00000000
        /*0030*/ 	.short	0x0000
        /*0032*/ 	.short	0x0000
        /*0034*/ 	.byte	0x00, 0xf0, 0x21, 0x00


	//----- nvinfo : EIATTR_SPARSE_MMA_MASK
	.align		4
.L_555:
        /*0038*/ 	.byte	0x03, 0x50
        /*003a*/ 	.short	0x0000


	//----- nvinfo : EIATTR_MAXREG_COUNT
	.align		4
        /*003c*/ 	.byte	0x03, 0x1b
        /*003e*/ 	.short	0x00ff


	//----- nvinfo : EIATTR_MERCURY_ISA_VERSION
	.align		4
        /*0040*/ 	.byte	0x03, 0x5f
        /*0042*/ 	.short	0x0101


	//----- nvinfo : EIATTR_VRC_CTA_INIT_COUNT
	.align		4
        /*0044*/ 	.byte	0x02, 0x4a
	.zero		1
	.zero		1


	//----- nvinfo : EIATTR_EXIT_INSTR_OFFSETS
	.align		4
        /*0048*/ 	.byte	0x04, 0x1c
        /*004a*/ 	.short	(.L_557 - .L_556)


	//   ....[0]....
.L_556:
        /*004c*/ 	.word	0x00000080


	//   ....[1]....
        /*0050*/ 	.word	0x000001e0


	//----- nvinfo : EIATTR_CRS_STACK_SIZE
	.align		4
.L_557:
        /*0054*/ 	.byte	0x04, 0x1e
        /*0056*/ 	.short	(.L_559 - .L_558)
.L_558:
        /*0058*/ 	.word	0x00000000


	//----- nvinfo : EIATTR_CBANK_PARAM_SIZE
	.align		4
.L_559:
        /*005c*/ 	.byte	0x03, 0x19
        /*005e*/ 	.short	0x0018


	//----- nvinfo : EIATTR_PARAM_CBANK
	.align		4
        /*0060*/ 	.byte	0x04, 0x0a
        /*0062*/ 	.short	(.L_561 - .L_560)
	.align		4
.L_560:
        /*0064*/ 	.word	index@(.nv.constant0.cast_f32_i32)
        /*0068*/ 	.short	0x0380
        /*006a*/ 	.short	0x0018


	//----- nvinfo : EIATTR_SW_WAR
	.align		4
.L_561:
        /*006c*/ 	.byte	0x04, 0x36
        /*006e*/ 	.short	(.L_563 - .L_562)
.L_562:
        /*0070*/ 	.word	0x00000008
.L_563:


//--------------------- .nv.info.cast_f32_f64     --------------------------
	.section	.nv.info.cast_f32_f64,"",@"SHT_CUDA_INFO"
	.sectionflags	@""
	.align	4


	//----- nvinfo : EIATTR_CUDA_API_VERSION
	.align		4
        /*0000*/ 	.byte	0x04, 0x37
        /*0002*/ 	.short	(.L_565 - .L_564)
.L_564:
        /*0004*/ 	.word	0x00000082


	//----- nvinfo : EIATTR_KPARAM_INFO
	.align		4
.L_565:
        /*0008*/ 	.byte	0x04, 0x17
        /*000a*/ 	.short	(.L_567 - .L_566)
.L_566:
        /*000c*/ 	.word	0x00000000
        /*0010*/ 	.short	0x0002
        /*0012*/ 	.short	0x0010
        /*0014*/ 	.byte	0x00, 0xf5, 0x21, 0x00


	//----- nvinfo : EIATTR_KPARAM_INFO
	.align		4
.L_567:
        /*0018*/ 	.byte	0x04, 0x17
        /*001a*/ 	.short	(.L_569 - .L_568)
.L_568:
        /*001c*/ 	.word	0x00000000
        /*0020*/ 	.short	0x0001
        /*0022*/ 	.short	0x0008
        /*0024*/ 	.byte	0x00, 0xf5, 0x21, 0x00


	//----- nvinfo : EIATTR_KPARAM_INFO
	.align		4
.L_569:
        /*0028*/ 	.byte	0x04, 0x17
        /*002a*/ 	.short	(.L_571 - .L_570)
.L_570:
        /*002c*/ 	.word	0x00000000
        /*0030*/ 	.short	0x0000
        /*0032*/ 	.short	0x0000
        /*0034*/ 	.byte	0x00, 0xf0, 0x21, 0x00


	//----- nvinfo : EIATTR_SPARSE_MMA_MASK
	.align		4
.L_571:
        /*0038*/ 	.byte	0x03, 0x50
        /*003a*/ 	.short	0x0000


	//----- nvinfo : EIATTR_MAXREG_COUNT
	.align		4
        /*003c*/ 	.byte	0x03, 0x1b
        /*003e*/ 	.short	0x00ff


	//----- nvinfo : EIATTR_MERCURY_ISA_VERSION
	.align		4
        /*0040*/ 	.byte	0x03, 0x5f
        /*0042*/ 	.short	0x0101


	//----- nvinfo : EIATTR_VRC_CTA_INIT_COUNT
	.align		4
        /*0044*/ 	.byte	0x02, 0x4a
	.zero		1
	.zero		1


	//----- nvinfo : EIATTR_EXIT_INSTR_OFFSETS
	.align		4
        /*0048*/ 	.byte	0x04, 0x1c
        /*004a*/ 	.short	(.L_573 - .L_572)


	//   ....[0]....
.L_572:
        /*004c*/ 	.word	0x00000080


	//   ....[1]....
        /*0050*/ 	.word	0x000001c0


	//----- nvinfo : EIATTR_CRS_STACK_SIZE
	.align		4
.L_573:
        /*0054*/ 	.byte	0x04, 0x1e
        /*0056*/ 	.short	(.L_575 - .L_574)
.L_574:
        /*0058*/ 	.word	0x00000000


	//----- nvinfo : EIATTR_CBANK_PARAM_SIZE
	.align		4
.L_575:
        /*005c*/ 	.byte	0x03, 0x19
        /*005e*/ 	.short	0x0018


	//----- nvinfo : EIATTR_PARAM_CBANK
	.align		4
        /*0060*/ 	.byte	0x04, 0x0a
        /*0062*/ 	.short	(.L_577 - .L_576)
	.align		4
.L_576:
        /*0064*/ 	.word	index@(.nv.constant0.cast_f32_f64)
        /*0068*/ 	.short	0x0380
        /*006a*/ 	.short	0x0018


	//----- nvinfo : EIATTR_SW_WAR
	.align		4
.L_577:
        /*006c*/ 	.byte	0x04, 0x36
        /*006e*/ 	.short	(.L_579 - .L_578)
.L_578:
        /*0070*/ 	.word	0x00000008
.L_579:


//--------------------- .nv.info.cast_f64_u8      --------------------------
	.section	.nv.info.cast_f64_u8,"",@"SHT_CUDA_INFO"
	.sectionflags	@""
	.align	4


	//----- nvinfo : EIATTR_CUDA_API_VERSION
	.align		4
        /*0000*/ 	.byte	0x04, 0x37
        /*0002*/ 	.short	(.L_581 - .L_580)
.L_580:
        /*0004*/ 	.word	0x00000082


	//----- nvinfo : EIATTR_KPARAM_INFO
	.align		4
.L_581:
        /*0008*/ 	.byte	0x04, 0x17
        /*000a*/ 	.short	(.L_583 - .L_582)
.L_582:
        /*000c*/ 	.word	0x00000000
        /*0010*/ 	.short	0x0002
        /*0012*/ 	.short	0x0010
        /*0014*/ 	.byte	0x00, 0xf5, 0x21, 0x00


	//----- nvinfo : EIATTR_KPARAM_INFO
	.align		4
.L_583:
        /*0018*/ 	.byte	0x04, 0x17
        /*001a*/ 	.short	(.L_585 - .L_584)
.L_584:
        /*001c*/ 	.word	0x00000000
        /*0020*/ 	.short	0x0001
        /*0022*/ 	.short	0x0008
        /*0024*/ 	.byte	0x00, 0xf5, 0x21, 0x00


	//----- nvinfo : EIATTR_KPARAM_INFO
	.align		4
.L_585:
        /*0028*/ 	.byte	0x04, 0x17
        /*002a*/ 	.short	(.L_587 - .L_586)
.L_586:
        /*002c*/ 	.word	0x00000000
        /*0030*/ 	.short	0x0000
        /*0032*/ 	.short	0x0000
        /*0034*/ 	.byte	0x00, 0xf0, 0x21, 0x00


	//----- nvinfo : EIATTR_SPARSE_MMA_MASK
	.align		4
.L_587:
        /*0038*/ 	.byte	0x03, 0x50
        /*003a*/ 	.short	0x0000


	//----- nvinfo : EIATTR_MAXREG_COUNT
	.align		4
        /*003c*/ 	.byte	0x03, 0x1b
        /*003e*/ 	.short	0x00ff


	//----- nvinfo : EIATTR_MERCURY_ISA_VERSION
	.align		4
        /*0040*/ 	.byte	0x03, 0x5f
        /*0042*/ 	.short	0x0101


	//----- nvinfo : EIATTR_VRC_CTA_INIT_COUNT
	.align		4
        /*0044*/ 	.byte	0x02, 0x4a
	.zero		1
	.zero		1


	//----- nvinfo : EIATTR_EXIT_INSTR_OFFSETS
	.align		4
        /*0048*/ 	.byte	0x04, 0x1c
        /*004a*/ 	.short	(.L_589 - .L_588)


	//   ....[0]....
.L_588:
        /*004c*/ 	.word	0x00000080


	//   ....[1]....
        /*0050*/ 	.word	0x000001c0


	//----- nvinfo : EIATTR_CRS_STACK_SIZE
	.align		4
.L_589:
        /*0054*/ 	.byte	0x04, 0x1e
        /*0056*/ 	.short	(.L_591 - .L_590)
.L_590:
        /*0058*/ 	.word	0x00000000


	//----- nvinfo : EIATTR_CBANK_PARAM_SIZE
	.align		4
.L_591:
        /*005c*/ 	.byte	0x03, 0x19
        /*005e*/ 	.short	0x0018


	//----- nvinfo : EIATTR_PARAM_CBANK
	.align		4
        /*0060*/ 	.byte	0x04, 0x0a
        /*0062*/ 	.short	(.L_593 - .L_592)
	.align		4
.L_592:
        /*0064*/ 	.word	index@(.nv.constant0.cast_f64_u8)
        /*0068*/ 	.short	0x0380
        /*006a*/ 	.short	0x0018


	//----- nvinfo : EIATTR_SW_WAR
	.align		4
.L_593:
        /*006c*/ 	.byte	0x04, 0x36
        /*006e*/ 	.short	(.L_595 - .L_594)
.L_594:
        /*0070*/ 	.word	0x00000008
.L_595:


//--------------------- .nv.info.cast_f64_u32     --------------------------
	.section	.nv.info.cast_f64_u32,"",@"SHT_CUDA_INFO"
	.sectionflags	@""
	.align	4


	//----- nvinfo : EIATTR_CUDA_API_VERSION
	.align		4
        /*0000*/ 	.byte	0x04, 0x37
        /*0002*/ 	.short	(.L_597 - .L_596)
.L_596:
        /*0004*/ 	.word	0x00000082


	//----- nvinfo : EIATTR_KPARAM_INFO
	.align		4
.L_597:
        /*0008*/ 	.byte	0x04, 0x17
        /*000a*/ 	.short	(.L_599 - .L_598)
.L_598:
        /*000c*/ 	.word	0x00000000
        /*0010*/ 	.short	0x0002
        /*0012*/ 	.short	0x0010
        /*0014*/ 	.byte	0x00, 0xf5, 0x21, 0x00


	//----- nvinfo : EIATTR_KPARAM_INFO
	.align		4
.L_599:
        /*0018*/ 	.byte	0x04, 0x17
        /*001a*/ 	.short	(.L_601 - .L_600)
.L_600:
        /*001c*/ 	.word	0x00000000
        /*0020*/ 	.short	0x0001
        /*0022*/ 	.short	0x0008
        /*0024*/ 	.byte	0x00, 0xf5, 0x21, 0x00


	//----- nvinfo : EIATTR_KPARAM_INFO
	.align		4
.L_601:
        /*0028*/ 	.byte	0x04, 0x17
        /*002a*/ 	.short	(.L_603 - .L_602)
.L_602:
        /*002c*/ 	.word	0x00000000
        /*0030*/ 	.short	0x0000
        /*0032*/ 	.short	0x0000
        /*0034*/ 	.byte	0x00, 0xf0, 0x21, 0x00


	//----- nvinfo : EIATTR_SPARSE_MMA_MASK
	.align		4
.L_603:
        /*0038*/ 	.byte	0x03, 0x50
        /*003a*/ 	.short	0x0000


	//----- nvinfo : EIATTR_MAXREG_COUNT
	.align		4
        /*003c*/ 	.byte	0x03, 0x1b
        /*003e*/ 	.short	0x00ff


	//----- nvinfo : EIATTR_MERCURY_ISA_VERSION
	.align		4
        /*0040*/ 	.byte	0x03, 0x5f
        /*0042*/ 	.short	0x0101


	//----- nvinfo : EIATTR_VRC_CTA_INIT_COUNT
	.align		4
        /*0044*/ 	.byte	0x02, 0x4a
	.zero		1
	.zero		1


	//----- nvinfo : EIATTR_EXIT_INSTR_OFFSETS
	.align		4
        /*0048*/ 	.byte	0x04, 0x1c
        /*004a*/ 	.short	(.L_605 - .L_604)


	//   ....[0]....
.L_604:
        /*004c*/ 	.word	0x00000080


	//   ....[1]....
        /*0050*/ 	.word	0x000001c0


	//----- nvinfo : EIATTR_CRS_STACK_SIZE
	.align		4
.L_605:
        /*0054*/ 	.byte	0x04, 0x1e
        /*0056*/ 	.short	(.L_607 - .L_606)
.L_606:
        /*0058*/ 	.word	0x00000000


	//----- nvinfo : EIATTR_CBANK_PARAM_SIZE
	.align		4
.L_607:
        /*005c*/ 	.byte	0x03, 0x19
        /*005e*/ 	.short	0x0018


	//----- nvinfo : EIATTR_PARAM_CBANK
	.align		4
        /*0060*/ 	.byte	0x04, 0x0a
        /*0062*/ 	.short	(.L_609 - .L_608)
	.align		4
.L_608:
        /*0064*/ 	.word	index@(.nv.constant0.cast_f64_u32)
        /*0068*/ 	.short	0x0380
        /*006a*/ 	.short	0x0018


	//----- nvinfo : EIATTR_SW_WAR
	.align		4
.L_609:
        /*006c*/ 	.byte	0x04, 0x36
        /*006e*/ 	.short	(.L_611 - .L_610)
.L_610:
        /*0070*/ 	.word	0x00000008
.L_611:


//--------------------- .nv.info.cast_f64_i64     --------------------------
	.section	.nv.info.cast_f64_i64,"",@"SHT_CUDA_INFO"
	.sectionflags	@""
	.align	4


	//----- nvinfo : EIATTR_CUDA_API_VERSION
	.align		4
        /*0000*/ 	.byte	0x04, 0x37
        /*0002*/ 	.short	(.L_613 - .L_612)
.L_612:
        /*0004*/ 	.word	0x00000082


	//----- nvinfo : EIATTR_KPARAM_INFO
	.align		4
.L_613:
        /*0008*/ 	.byte	0x04, 0x17
        /*000a*/ 	.short	(.L_615 - .L_614)
.L_614:
        /*000c*/ 	.word	0x00000000
        /*0010*/ 	.short	0x0002
        /*0012*/ 	.short	0x0010
        /*0014*/ 	.byte	0x00, 0xf5, 0x21, 0x00


	//----- nvinfo : EIATTR_KPARAM_INFO
	.align		4
.L_615:
        /*0018*/ 	.byte	0x04, 0x17
        /*001a*/ 	.short	(.L_617 - .L_616)
.L_616:
        /*001c*/ 	.word	0x00000000
        /*0020*/ 	.short	0x0001
        /*0022*/ 	.short	0x0008
        /*0024*/ 	.byte	0x00, 0xf5, 0x21, 0x00


	//----- nvinfo : EIATTR_KPARAM_INFO
	.align		4
.L_617:
        /*0028*/ 	.byte	0x04, 0x17
        /*002a*/ 	.short	(.L_619 - .L_618)
.L_618:
        /*002c*/ 	.word	0x00000000
        /*0030*/ 	.short	0x0000
        /*0032*/ 	.short	0x0000
        /*0034*/ 	.byte	0x00, 0xf0, 0x21, 0x00


	//----- nvinfo : EIATTR_SPARSE_MMA_MASK
	.align		4
.L_619:
        /*0038*/ 	.byte	0x03, 0x50
        /*003a*/ 	.short	0x0000


	//----- nvinfo : EIATTR_MAXREG_COUNT
	.align		4
        /*003c*/ 	.byte	0x03, 0x1b
        /*003e*/ 	.short	0x00ff


	//----- nvinfo : EIATTR_MERCURY_ISA_VERSION
	.align		4
        /*0040*/ 	.byte	0x03, 0x5f
        /*0042*/ 	.short	0x0101


	//----- nvinfo : EIATTR_VRC_CTA_INIT_COUNT
	.align		4
        /*0044*/ 	.byte	0x02, 0x4a
	.zero		1
	.zero		1


	//----- nvinfo : EIATTR_EXIT_INSTR_OFFSETS
	.align		4
        /*0048*/ 	.byte	0x04, 0x1c
        /*004a*/ 	.short	(.L_621 - .L_620)


	//   ....[0]....
.L_620:
        /*004c*/ 	.word	0x00000080


	//   ....[1]....
        /*0050*/ 	.word	0x000001e0


	//----- nvinfo : EIATTR_CRS_STACK_SIZE
	.align		4
.L_621:
        /*0054*/ 	.byte	0x04, 0x1e
        /*0056*/ 	.short	(.L_623 - .L_622)
.L_622:
        /*0058*/ 	.word	0x00000000


	//----- nvinfo : EIATTR_CBANK_PARAM_SIZE
	.align		4
.L_623:
        /*005c*/ 	.byte	0x03, 0x19
        /*005e*/ 	.short	0x0018


	//----- nvinfo : EIATTR_PARAM_CBANK
	.align		4
        /*0060*/ 	.byte	0x04, 0x0a
        /*0062*/ 	.short	(.L_625 - .L_624)
	.align		4
.L_624:
        /*0064*/ 	.word	index@(.nv.constant0.cast_f64_i64)
        /*0068*/ 	.short	0x0380
        /*006a*/ 	.short	0x0018


	//----- nvinfo : EIATTR_SW_WAR
	.align		4
.L_625:
        /*006c*/ 	.byte	0x04, 0x36
        /*006e*/ 	.short	(.L_627 - .L_626)
.L_626:
        /*0070*/ 	.word	0x00000008
.L_627:


//--------------------- .nv.info.cast_f64_i32     --------------------------
	.section	.nv.info.cast_f64_i32,"",@"SHT_CUDA_INFO"
	.sectionflags	@""
	.align	4


	//----- nvinfo : EIATTR_CUDA_API_VERSION
	.align		4
        /*0000*/ 	.byte	0x04, 0x37
        /*0002*/ 	.short	(.L_629 - .L_628)
.L_628:
        /*0004*/ 	.word	0x00000082


	//----- nvinfo : EIATTR_KPARAM_INFO
	.align		4
.L_629:
        /*0008*/ 	.byte	0x04, 0x17
        /*000a*/ 	.short	(.L_631 - .L_630)
.L_630:
        /*000c*/ 	.word	0x00000000
        /*0010*/ 	.short	0x0002
        /*0012*/ 	.short	0x0010
        /*0014*/ 	.byte	0x00, 0xf5, 0x21, 0x00


	//----- nvinfo : EIATTR_KPARAM_INFO
	.align		4
.L_631:
        /*0018*/ 	.byte	0x04, 0x17
        /*001a*/ 	.short	(.L_633 - .L_632)
.L_632:
        /*001c*/ 	.word	0x00000000
        /*0020*/ 	.short	0x0001
        /*0022*/ 	.short	0x0008
        /*0024*/ 	.byte	0x00, 0xf5, 0x21, 0x00


	//----- nvinfo : EIATTR_KPARAM_INFO
	.align		4
.L_633:
        /*0028*/ 	.byte	0x04, 0x17
        /*002a*/ 	.short	(.L_635 - .L_634)
.L_634:
        /*002c*/ 	.word	0x00000000
        /*0030*/ 	.short	0x0000
        /*0032*/ 	.short	0x0000
        /*0034*/ 	.byte	0x00, 0xf0, 0x21, 0x00


	//----- nvinfo : EIATTR_SPARSE_MMA_MASK
	.align		4
.L_635:
        /*0038*/ 	.byte	0x03, 0x50
        /*003a*/ 	.short	0x0000


	//----- nvinfo : EIATTR_MAXREG_COUNT
	.align		4
        /*003c*/ 	.byte	0x03, 0x1b
        /*003e*/ 	.short	0x00ff


	//----- nvinfo : EIATTR_MERCURY_ISA_VERSION
	.align		4
        /*0040*/ 	.byte	0x03, 0x5f
        /*0042*/ 	.short	0x0101


	//----- nvinfo : EIATTR_VRC_CTA_INIT_COUNT
	.align		4
        /*0044*/ 	.byte	0x02, 0x4a
	.zero		1
	.zero		1


	//----- nvinfo : EIATTR_EXIT_INSTR_OFFSETS
	.align		4
        /*0048*/ 	.byte	0x04, 0x1c
        /*004a*/ 	.short	(.L_637 - .L_636)


	//   ....[0]....
.L_636:
        /*004c*/ 	.word	0x00000080


	//   ....[1]....
        /*0050*/ 	.word	0x000001c0


	//----- nvinfo : EIATTR_CRS_STACK_SIZE
	.align		4
.L_637:
        /*0054*/ 	.byte	0x04, 0x1e
        /*0056*/ 	.short	(.L_639 - .L_638)
.L_638:
        /*0058*/ 	.word	0x00000000


	//----- nvinfo : EIATTR_CBANK_PARAM_SIZE
	.align		4
.L_639:
        /*005c*/ 	.byte	0x03, 0x19
        /*005e*/ 	.short	0x0018


	//----- nvinfo : EIATTR_PARAM_CBANK
	.align		4
        /*0060*/ 	.byte	0x04, 0x0a
        /*0062*/ 	.short	(.L_641 - .L_640)
	.align		4
.L_640:
        /*0064*/ 	.word	index@(.nv.constant0.cast_f64_i32)
        /*0068*/ 	.short	0x0380
        /*006a*/ 	.short	0x0018


	//----- nvinfo : EIATTR_SW_WAR
	.align		4
.L_641:
        /*006c*/ 	.byte	0x04, 0x36
        /*006e*/ 	.short	(.L_643 - .L_642)
.L_642:
        /*0070*/ 	.word	0x00000008
.L_643:


//--------------------- .nv.info.cast_f64_f32     --------------------------
	.section	.nv.info.cast_f64_f32,"",@"SHT_CUDA_INFO"
	.sectionflags	@""
	.align	4


	//----- nvinfo : EIATTR_CUDA_API_VERSION
	.align		4
        /*0000*/ 	.byte	0x04, 0x37
        /*0002*/ 	.short	(.L_645 - .L_644)
.L_644:
        /*0004*/ 	.word	0x00000082


	//----- nvinfo : EIATTR_KPARAM_INFO
	.align		4
.L_645:
        /*0008*/ 	.byte	0x04, 0x17
        /*000a*/ 	.short	(.L_647 - .L_646)
.L_646:
        /*000c*/ 	.word	0x00000000
        /*0010*/ 	.short	0x0002
        /*0012*/ 	.short	0x0010
        /*0014*/ 	.byte	0x00, 0xf5, 0x21, 0x00


	//----- nvinfo : EIATTR_KPARAM_INFO
	.align		4
.L_647:
        /*0018*/ 	.byte	0x04, 0x17
        /*001a*/ 	.short	(.L_649 - .L_648)
.L_648:
        /*001c*/ 	.word	0x00000000
        /*0020*/ 	.short	0x0001
        /*0022*/ 	.short	0x0008
        /*0024*/ 	.byte	0x00, 0xf5, 0x21, 0x00


	//----- nvinfo : EIATTR_KPARAM_INFO
	.align		4
.L_649:
        /*0028*/ 	.byte	0x04, 0x17
        /*002a*/ 	.short	(.L_651 - .L_650)
.L_650:
        /*002c*/ 	.word	0x00000000
        /*0030*/ 	.short	0x0000
        /*0032*/ 	.short	0x0000
        /*0034*/ 	.byte	0x00, 0xf0, 0x21, 0x00


	//----- nvinfo : EIATTR_SPARSE_MMA_MASK
	.align		4
.L_651:
        /*0038*/ 	.byte	0x03, 0x50
        /*003a*/ 	.short	0x0000


	//----- nvinfo : EIATTR_MAXREG_COUNT
	.align		4
        /*003c*/ 	.byte	0x03, 0x1b
        /*003e*/ 	.short	0x00ff


	//----- nvinfo : EIATTR_MERCURY_ISA_VERSION
	.align		4
        /*0040*/ 	.byte	0x03, 0x5f
        /*0042*/ 	.short	0x0101


	//----- nvinfo : EIATTR_VRC_CTA_INIT_COUNT
	.align		4
        /*0044*/ 	.byte	0x02, 0x4a
	.zero		1
	.zero		1


	//----- nvinfo : EIATTR_EXIT_INSTR_OFFSETS
	.align		4
        /*0048*/ 	.byte	0x04, 0x1c
        /*004a*/ 	.short	(.L_653 - .L_652)


	//   ....[0]....
.L_652:
        /*004c*/ 	.word	0x00000080


	//   ....[1]....
        /*0050*/ 	.word	0x000001c0


	//----- nvinfo : EIATTR_CRS_STACK_SIZE
	.align		4
.L_653:
        /*0054*/ 	.byte	0x04, 0x1e
        /*0056*/ 	.short	(.L_655 - .L_654)
.L_654:
        /*0058*/ 	.word	0x00000000


	//----- nvinfo : EIATTR_CBANK_PARAM_SIZE
	.align		4
.L_655:
        /*005c*/ 	.byte	0x03, 0x19
        /*005e*/ 	.short	0x0018


	//----- nvinfo : EIATTR_PARAM_CBANK
	.align		4
        /*0060*/ 	.byte	0x04, 0x0a
        /*0062*/ 	.short	(.L_657 - .L_656)
	.align		4
.L_656:
        /*0064*/ 	.word	index@(.nv.constant0.cast_f64_f32)
        /*0068*/ 	.short	0x0380
        /*006a*/ 	.short	0x0018


	//----- nvinfo : EIATTR_SW_WAR
	.align		4
.L_657:
        /*006c*/ 	.byte	0x04, 0x36
        /*006e*/ 	.short	(.L_659 - .L_658)
.L_658:
        /*0070*/ 	.word	0x00000008
.L_659:


//--------------------- .nv.callgraph             --------------------------
	.section	.nv.callgraph,"",@"SHT_CUDA_CALLGRAPH"
	.align	4
	.sectionentsize	8
	.align		4
        /*0000*/ 	.word	0x00000000
	.align		4
        /*0004*/ 	.word	0xffffffff
	.align		4
        /*0008*/ 	.word	0x00000000
	.align		4
        /*000c*/ 	.word	0xfffffffe
	.align		4
        /*0010*/ 	.word	0x00000000
	.align		4
        /*0014*/ 	.word	0xfffffffd
	.align		4
        /*0018*/ 	.word	0x00000000
	.align		4
        /*001c*/ 	.word	0xfffffffc


//--------------------- .text.cast_u8_u32         --------------------------
	.section	.text.cast_u8_u32,"ax",@progbits
	.align	128
        .global         cast_u8_u32
        .type           cast_u8_u32,@function
        .size           cast_u8_u32,(.L_x_60 - cast_u8_u32)
        .other          cast_u8_u32,@"STO_CUDA_ENTRY STV_DEFAULT"
cast_u8_u32:
.text.cast_u8_u32:
[----:B------:R-:W-:Y:S01]  /*0000*/  LDC R1, c[0x0][0x37c] ;  /* 0x0000df00ff017b82 */ /* 0x000fe20000000800 */
[----:B------:R-:W0:Y:S07]  /*0010*/  S2R R0, SR_TID.X ;  /* 0x0000000000007919 */ /* 0x000e2e0000002100 */
[----:B------:R-:W0:Y:S01]  /*0020*/  S2UR UR4, SR_CTAID.X ;  /* 0x00000000000479c3 */ /* 0x000e220000002500 */
[----:B------:R-:W1:Y:S07]  /*0030*/  LDCU.64 UR8, c[0x0][0x380] ;  /* 0x00007000ff0877ac */ /* 0x000e6e0008000a00 */
[----:B------:R-:W0:Y:S02]  /*0040*/  LDC R7, c[0x0][0x360] ;  /* 0x0000d800ff077b82 */ /* 0x000e240000000800 */
[----:B0-----:R-:W-:-:S05]  /*0050*/  IMAD R0, R7, UR4, R0 ;  /* 0x0000000407007c24 */ /* 0x001fca000f8e0200 */
[----:B-1----:R-:W-:-:S04]  /*0060*/  ISETP.GE.U32.AND P0, PT, R0, UR8, PT ;  /* 0x0000000800007c0c */ /* 0x002fc8000bf06070 */
[----:B------:R-:W-:-:S13]  /*0070*/  ISETP.GE.U32.AND.EX P0, PT, RZ, UR9, PT, P0 ;  /* 0x00000009ff007c0c */ /* 0x000fda000bf06100 */
[----:B------:R-:W-:Y:S05]  /*0080*/  @P0 EXIT ;  /* 0x000000000000094d */ /* 0x000fea0003800000 */
[----:B------:R-:W0:Y:S01]  /*0090*/  LDCU UR4, c[0x0][0x370] ;  /* 0x00006e00ff0477ac */ /* 0x000e220008000800 */
[----:B------:R-:W-:Y:S02]  /*00a0*/  IMAD.MOV.U32 R6, RZ, RZ, R0 ;  /* 0x000000ffff067224 */ /* 0x000fe400078e0000 */
[----:B------:R-:W-:Y:S01]  /*00b0*/  IMAD.MOV.U32 R9, RZ, RZ, RZ ;  /* 0x000000ffff097224 */ /* 0x000fe200078e00ff */
[----:B------:R-:W1:Y:S01]  /*00c0*/  LDCU.64 UR6, c[0x0][0x358] ;  /* 0x00006b00ff0677ac */ /* 0x000e620008000a00 */
[----:B------:R-:W2:Y:S01]  /*00d0*/  LDCU.64 UR10, c[0x0][0x388] ;  /* 0x00007100ff0a77ac */ /* 0x000ea20008000a00 */
[----:B------:R-:W3:Y:S01]  /*00e0*/  LDCU.64 UR12, c[0x0][0x390] ;  /* 0x00007200ff0c77ac */ /* 0x000ee20008000a00 */
[----:B0-----:R-:W-:-:S07]  /*00f0*/  IMAD R7, R7, UR4, RZ ;  /* 0x0000000407077c24 */ /* 0x001fce000f8e02ff */
.L_x_0:
[----:B--2---:R-:W-:-:S04]  /*0100*/  IADD3 R2, P0, PT, R6, UR10, RZ ;  /* 0x0000000a06027c10 */ /* 0x004fc8000ff1e0ff */
[----:B0-----:R-:W-:-:S06]  /*0110*/  IADD3.X R3, PT, PT, R9, UR11, RZ, P0, !PT ;  /* 0x0000000b09037c10 */ /* 0x001fcc00087fe4ff */
[----:B-1----:R-:W2:Y:S01]  /*0120*/  LDG.E.U8 R3, desc[UR6][R2.64] ;  /* 0x0000000602037981 */ /* 0x002ea2000c1e1100 */
[----:B---3--:R-:W-:-:S04]  /*0130*/  LEA R4, P0, R6, UR12, 0x2 ;  /* 0x0000000c06047c11 */ /* 0x008fc8000f8010ff */
[----:B------:R-:W-:Y:S01]  /*0140*/  LEA.HI.X R5, R6, UR13, R9, 0x2, P0 ;  /* 0x0000000d06057c11 */ /* 0x000fe200080f1409 */
[----:B------:R-:W-:-:S04]  /*0150*/  IMAD.IADD R6, R7, 0x1, R0 ;  /* 0x0000000107067824 */ /* 0x000fc800078e0200 */
[----:B------:R-:W-:Y:S01]  /*0160*/  IMAD.MOV.U32 R0, RZ, RZ, R6 ;  /* 0x000000ffff007224 */ /* 0x000fe200078e0006 */
[----:B------:R-:W-:-:S04]  /*0170*/  ISETP.GE.U32.AND P0, PT, R6, UR8, PT ;  /* 0x0000000806007c0c */ /* 0x000fc8000bf06070 */
[----:B------:R-:W-:Y:S01]  /*0180*/  ISETP.GE.U32.AND.EX P0, PT, RZ, UR9, PT, P0 ;  /* 0x00000009ff007c0c */ /* 0x000fe2000bf06100 */
[----:B--2---:R0:W-:-:S12]  /*0190*/  STG.E desc[UR6][R4.64], R3 ;  /* 0x0000000304007986 */ /* 0x0041d8000c101906 */
[----:B------:R-:W-:Y:S05]  /*01a0*/  @!P0 BRA `(.L_x_0) ;  /* 0xfffffffc00d48947 */ /* 0x000fea000383ffff */
[----:B------:R-:W-:Y:S05]  /*01b0*/  EXIT ;  /* 0x000000000000794d */ /* 0x000fea0003800000 */
.L_x_1:
[----:B------:R-:W-:-:S00]  /*01c0*/  BRA `(.L_x_1) ;  /* 0xfffffffc00fc7947 */ /* 0x000fc0000383ffff */
[----:B------:R-:W-:-:S00]  /*01d0*/  NOP ;  /* 0x0000000000007918 */ /* 0x000fc00000000000 */
        /* <DEDUP_REMOVED lines=10> */
.L_x_60:


//--------------------- .text.cast_u8_i64         --------------------------
	.section	.text.cast_u8_i64,"ax",@progbits
	.align	128
        .global         cast_u8_i64
        .type           cast_u8_i64,@function
        .size           cast_u8_i64,(.L_x_61 - cast_u8_i64)
        .other          cast_u8_i64,@"STO_CUDA_ENTRY STV_DEFAULT"
cast_u8_i64:
.text.cast_u8_i64:
        /* <DEDUP_REMOVED lines=16> */
.L_x_2:
[----:B0-2---:R-:W-:-:S04]  /*0100*/  IADD3 R2, P0, PT, R6, UR10, RZ ;  /* 0x0000000a06027c10 */ /* 0x005fc8000ff1e0ff */
[----:B------:R-:W-:-:S05]  /*0110*/  IADD3.X R3, PT, PT, R9, UR11, RZ, P0, !PT ;  /* 0x0000000b09037c10 */ /* 0x000fca00087fe4ff */
[----:B-1----:R0:W2:Y:S01]  /*0120*/  LDG.E.U8 R2, desc[UR6][R2.64] ;  /* 0x0000000602027981 */ /* 0x0020a2000c1e1100 */
[----:B---3--:R-:W-:-:S04]  /*0130*/  LEA R4, P0, R6, UR12, 0x3 ;  /* 0x0000000c06047c11 */ /* 0x008fc8000f8018ff */
[----:B------:R-:W-:Y:S01]  /*0140*/  LEA.HI.X R5, R6, UR13, R9, 0x3, P0 ;  /* 0x0000000d06057c11 */ /* 0x000fe200080f1c09 */
[----:B------:R-:W-:Y:S02]  /*0150*/  IMAD.IADD R6, R7, 0x1, R0 ;  /* 0x0000000107067824 */ /* 0x000fe400078e0200 */
[----:B0-----:R-:W-:-:S03]  /*0160*/  IMAD.MOV.U32 R3, RZ, RZ, RZ ;  /* 0x000000ffff037224 */ /* 0x001fc600078e00ff */
[----:B------:R-:W-:Y:S01]  /*0170*/  ISETP.GE.U32.AND P0, PT, R6, UR8, PT ;  /* 0x0000000806007c0c */ /* 0x000fe2000bf06070 */
[----:B------:R-:W-:-:S03]  /*0180*/  IMAD.MOV.U32 R0, RZ, RZ, R6 ;  /* 0x000000ffff007224 */ /* 0x000fc600078e0006 */
[----:B------:R-:W-:Y:S01]  /*0190*/  ISETP.GE.U32.AND.EX P0, PT, RZ, UR9, PT, P0 ;  /* 0x00000009ff007c0c */ /* 0x000fe2000bf06100 */
[----:B--2---:R0:W-:-:S12]  /*01a0*/  STG.E.64 desc[UR6][R4.64], R2 ;  /* 0x0000000204007986 */ /* 0x0041d8000c101b06 */
[----:B------:R-:W-:Y:S05]  /*01b0*/  @!P0 BRA `(.L_x_2) ;  /* 0xfffffffc00d08947 */ /* 0x000fea000383ffff */
[----:B------:R-:W-:Y:S05]  /*01c0*/  EXIT ;  /* 0x000000000000794d */ /* 0x000fea0003800000 */
.L_x_3:
        /* <DEDUP_REMOVED lines=11> */
.L_x_61:


//--------------------- .text.cast_u8_i32         --------------------------
	.section	.text.cast_u8_i32,"ax",@progbits
	.align	128
        .global         cast_u8_i32
        .type           cast_u8_i32,@function
        .size           cast_u8_i32,(.L_x_62 - cast_u8_i32)
        .other          cast_u8_i32,@"STO_CUDA_ENTRY STV_DEFAULT"
cast_u8_i32:
.text.cast_u8_i32:
        /* <DEDUP_REMOVED lines=16> */
.L_x_4:
        /* <DEDUP_REMOVED lines=12> */
.L_x_5:
        /* <DEDUP_REMOVED lines=12> */
.L_x_62:


//--------------------- .text.cast_u8_f32         --------------------------
	.section	.text.cast_u8_f32,"ax",@progbits
	.align	128
        .global         cast_u8_f32
        .type           cast_u8_f32,@function
        .size           cast_u8_f32,(.L_x_63 - cast_u8_f32)
        .other          cast_u8_f32,@"STO_CUDA_ENTRY STV_DEFAULT"
cast_u8_f32:
.text.cast_u8_f32:
        /* <DEDUP_REMOVED lines=16> */
.L_x_6:
[----:B--2---:R-:W-:-:S04]  /*0100*/  IADD3 R2, P0, PT, R6, UR10, RZ ;  /* 0x0000000a06027c10 */ /* 0x004fc8000ff1e0ff */
[----:B------:R-:W-:-:S05]  /*0110*/  IADD3.X R3, PT, PT, R11, UR11, RZ, P0, !PT ;  /* 0x0000000b0b037c10 */ /* 0x000fca00087fe4ff */
[----:B-1----:R-:W2:Y:S01]  /*0120*/  LDG.E.U8 R2, desc[UR6][R2.64] ;  /* 0x0000000602027981 */ /* 0x002ea2000c1e1100 */
[----:B0--3--:R-:W-:-:S04]  /*0130*/  LEA R4, P0, R6, UR12, 0x2 ;  /* 0x0000000c06047c11 */ /* 0x009fc8000f8010ff */
[----:B------:R-:W-:Y:S01]  /*0140*/  LEA.HI.X R5, R6, UR13, R11, 0x2, P0 ;  /* 0x0000000d06057c11 */ /* 0x000fe200080f140b */
[----:B------:R-:W-:-:S04]  /*0150*/  IMAD.IADD R6, R7, 0x1, R0 ;  /* 0x0000000107067824 */ /* 0x000fc800078e0200 */
[----:B------:R-:W-:Y:S01]  /*0160*/  IMAD.MOV.U32 R0, RZ, RZ, R6 ;  /* 0x000000ffff007224 */ /* 0x000fe200078e0006 */
[----:B------:R-:W-:-:S04]  /*0170*/  ISETP.GE.U32.AND P0, PT, R6, UR8, PT ;  /* 0x0000000806007c0c */ /* 0x000fc8000bf06070 */
[----:B------:R-:W-:Y:S02]  /*0180*/  ISETP.GE.U32.AND.EX P0, PT, RZ, UR9, PT, P0 ;  /* 0x00000009ff007c0c */ /* 0x000fe4000bf06100 */
[----:B--2---:R-:W-:-:S05]  /*0190*/  I2FP.F32.U32 R9, R2 ;  /* 0x0000000200097245 */ /* 0x004fca0000201000 */
[----:B------:R0:W-:Y:S06]  /*01a0*/  STG.E desc[UR6][R4.64], R9 ;  /* 0x0000000904007986 */ /* 0x0001ec000c101906 */
[----:B------:R-:W-:Y:S05]  /*01b0*/  @!P0 BRA `(.L_x_6) ;  /* 0xfffffffc00d08947 */ /* 0x000fea000383ffff */
[----:B------:R-:W-:Y:S05]  /*01c0*/  EXIT ;  /* 0x000000000000794d */ /* 0x000fea0003800000 */
.L_x_7:
        /* <DEDUP_REMOVED lines=11> */
.L_x_63:


//--------------------- .text.cast_u8_f64         --------------------------
	.section	.text.cast_u8_f64,"ax",@progbits
	.align	128
        .global         cast_u8_f64
        .type           cast_u8_f64,@function
        .size           cast_u8_f64,(.L_x_64 - cast_u8_f64)
        .other          cast_u8_f64,@"STO_CUDA_ENTRY STV_DEFAULT"
cast_u8_f64:
.text.cast_u8_f64:
        /* <DEDUP_REMOVED lines=16> */
.L_x_8:
[----:B--2---:R-:W-:-:S04]  /*0100*/  IADD3 R4, P0, PT, R8, UR10, RZ ;  /* 0x0000000a08047c10 */ /* 0x004fc8000ff1e0ff */
[----:B------:R-:W-:-:S05]  /*0110*/  IADD3.X R5, PT, PT, R11, UR11, RZ, P0, !PT ;  /* 0x0000000b0b057c10 */ /* 0x000fca00087fe4ff */
[----:B01----:R-:W2:Y:S01]  /*0120*/  LDG.E.U8 R2, desc[UR6][R4.64] ;  /* 0x0000000604027981 */ /* 0x003ea2000c1e1100 */
[----:B---3--:R-:W-:-:S04]  /*0130*/  LEA R6, P0, R8, UR12, 0x3 ;  /* 0x0000000c08067c11 */ /* 0x008fc8000f8018ff */
[----:B------:R-:W-:Y:S01]  /*0140*/  LEA.HI.X R7, R8, UR13, R11, 0x3, P0 ;  /* 0x0000000d08077c11 */ /* 0x000fe200080f1c0b */
[----:B------:R-:W-:-:S04]  /*0150*/  IMAD.IADD R8, R9, 0x1, R0 ;  /* 0x0000000109087824 */ /* 0x000fc800078e0200 */
[----:B------:R-:W-:Y:S01]  /*0160*/  IMAD.MOV.U32 R0, RZ, RZ, R8 ;  /* 0x000000ffff007224 */ /* 0x000fe200078e0008 */
[----:B------:R-:W-:-:S04]  /*0170*/  ISETP.GE.U32.AND P0, PT, R8, UR8, PT ;  /* 0x0000000808007c0c */ /* 0x000fc8000bf06070 */
[----:B------:R-:W-:Y:S01]  /*0180*/  ISETP.GE.U32.AND.EX P0, PT, RZ, UR9, PT, P0 ;  /* 0x00000009ff007c0c */ /* 0x000fe2000bf06100 */
[----:B--2---:R-:W0:Y:S02]  /*0190*/  I2F.F64.U16 R2, R2 ;  /* 0x0000000200027312 */ /* 0x004e240000101800 */
[----:B0-----:R0:W-:Y:S10]  /*01a0*/  STG.E.64 desc[UR6][R6.64], R2 ;  /* 0x0000000206007986 */ /* 0x0011f4000c101b06 */
[----:B------:R-:W-:Y:S05]  /*01b0*/  @!P0 BRA `(.L_x_8) ;  /* 0xfffffffc00d08947 */ /* 0x000fea000383ffff */
[----:B------:R-:W-:Y:S05]  /*01c0*/  EXIT ;  /* 0x000000000000794d */ /* 0x000fea0003800000 */
.L_x_9:
        /* <DEDUP_REMOVED lines=11> */
.L_x_64:


//--------------------- .text.cast_u32_u8         --------------------------
	.section	.text.cast_u32_u8,"ax",@progbits
	.align	128
        .global         cast_u32_u8
        .type           cast_u32_u8,@function
        .size           cast_u32_u8,(.L_x_65 - cast_u32_u8)
        .other          cast_u32_u8,@"STO_CUDA_ENTRY STV_DEFAULT"
cast_u32_u8:
.text.cast_u32_u8:
        /* <DEDUP_REMOVED lines=16> */
.L_x_10:
[----:B--2---:R-:W-:-:S04]  /*0100*/  LEA R2, P0, R6, UR10, 0x2 ;  /* 0x0000000a06027c11 */ /* 0x004fc8000f8010ff */
[----:B0-----:R-:W-:-:S06]  /*0110*/  LEA.HI.X R3, R6, UR11, R9, 0x2, P0 ;  /* 0x0000000b06037c11 */ /* 0x001fcc00080f1409 */
[----:B-1----:R-:W2:Y:S01]  /*0120*/  LDG.E R3, desc[UR6][R2.64] ;  /* 0x0000000602037981 */ /* 0x002ea2000c1e1900 */
[----:B---3--:R-:W-:Y:S01]  /*0130*/  IADD3 R4, P0, PT, R6, UR12, RZ ;  /* 0x0000000c06047c10 */ /* 0x008fe2000ff1e0ff */
[----:B------:R-:W-:-:S03]  /*0140*/  IMAD.IADD R6, R7, 0x1, R0 ;  /* 0x0000000107067824 */ /* 0x000fc600078e0200 */
[----:B------:R-:W-:Y:S01]  /*0150*/  IADD3.X R5, PT, PT, R9, UR13, RZ, P0, !PT ;  /* 0x0000000d09057c10 */ /* 0x000fe200087fe4ff */
[----:B------:R-:W-:Y:S01]  /*0160*/  IMAD.MOV.U32 R0, RZ, RZ, R6 ;  /* 0x000000ffff007224 */ /* 0x000fe200078e0006 */
[----:B------:R-:W-:-:S04]  /*0170*/  ISETP.GE.U32.AND P0, PT, R6, UR8, PT ;  /* 0x0000000806007c0c */ /* 0x000fc8000bf06070 */
[----:B------:R-:W-:Y:S01]  /*0180*/  ISETP.GE.U32.AND.EX P0, PT, RZ, UR9, PT, P0 ;  /* 0x00000009ff007c0c */ /* 0x000fe2000bf06100 */
[----:B--2---:R0:W-:-:S12]  /*0190*/  STG.E.U8 desc[UR6][R4.64], R3 ;  /* 0x0000000304007986 */ /* 0x0041d8000c101106 */
[----:B------:R-:W-:Y:S05]  /*01a0*/  @!P0 BRA `(.L_x_10) ;  /* 0xfffffffc00d48947 */ /* 0x000fea000383ffff */
[----:B------:R-:W-:Y:S05]  /*01b0*/  EXIT ;  /* 0x000000000000794d */ /* 0x000fea0003800000 */
.L_x_11:
        /* <DEDUP_REMOVED lines=12> */
.L_x_65:


//--------------------- .text.cast_u32_i64        --------------------------
	.section	.text.cast_u32_i64,"ax",@progbits
	.align	128
        .global         cast_u32_i64
        .type           cast_u32_i64,@function
        .size           cast_u32_i64,(.L_x_66 - cast_u32_i64)
        .other          cast_u32_i64,@"STO_CUDA_ENTRY STV_DEFAULT"
cast_u32_i64:
.text.cast_u32_i64:
        /* <DEDUP_REMOVED lines=16> */
.L_x_12:
[----:B0-2---:R-:W-:-:S04]  /*0100*/  LEA R2, P0, R6, UR10, 0x2 ;  /* 0x0000000a06027c11 */ /* 0x005fc8000f8010ff */
[----:B------:R-:W-:-:S05]  /*0110*/  LEA.HI.X R3, R6, UR11, R9, 0x2, P0 ;  /* 0x0000000b06037c11 */ /* 0x000fca00080f1409 */
[----:B-1----:R0:W2:Y:S01]  /*0120*/  LDG.E R2, desc[UR6][R2.64] ;  /* 0x0000000602027981 */ /* 0x0020a2000c1e1900 */
        /* <DEDUP_REMOVED lines=10> */
.L_x_13:
        /* <DEDUP_REMOVED lines=11> */
.L_x_66:


//--------------------- .text.cast_u32_i32        --------------------------
	.section	.text.cast_u32_i32,"ax",@progbits
	.align	128
        .global         cast_u32_i32
        .type           cast_u32_i32,@function
        .size           cast_u32_i32,(.L_x_67 - cast_u32_i32)
        .other          cast_u32_i32,@"STO_CUDA_ENTRY STV_DEFAULT"
cast_u32_i32:
.text.cast_u32_i32:
        /* <DEDUP_REMOVED lines=16> */
.L_x_14:
[C---:B0-----:R-:W-:Y:S01]  /*0100*/  IMAD.SHL.U32 R4, R6.reuse, 0x4, RZ ;  /* 0x0000000406047824 */ /* 0x041fe200078e00ff */
[----:B------:R-:W-:-:S04]  /*0110*/  SHF.L.U64.HI R5, R6, 0x2, R9 ;  /* 0x0000000206057819 */ /* 0x000fc80000010209 */
[----:B--2---:R-:W-:-:S04]  /*0120*/  IADD3 R2, P0, PT, R4, UR10, RZ ;  /* 0x0000000a04027c10 */ /* 0x004fc8000ff1e0ff */
[----:B------:R-:W-:-:S06]  /*0130*/  IADD3.X R3, PT, PT, R5, UR11, RZ, P0, !PT ;  /* 0x0000000b05037c10 */ /* 0x000fcc00087fe4ff */
[----:B-1----:R-:W2:Y:S01]  /*0140*/  LDG.E R3, desc[UR6][R2.64] ;  /* 0x0000000602037981 */ /* 0x002ea2000c1e1900 */
[----:B---3--:R-:W-:Y:S01]  /*0150*/  IADD3 R4, P0, PT, R4, UR12, RZ ;  /* 0x0000000c04047c10 */ /* 0x008fe2000ff1e0ff */
[----:B------:R-:W-:-:S03]  /*0160*/  IMAD.IADD R6, R7, 0x1, R0 ;  /* 0x0000000107067824 */ /* 0x000fc600078e0200 */
[----:B------:R-:W-:Y:S01]  /*0170*/  IADD3.X R5, PT, PT, R5, UR13, RZ, P0, !PT ;  /* 0x0000000d05057c10 */ /* 0x000fe200087fe4ff */
[----:B------:R-:W-:Y:S01]  /*0180*/  IMAD.MOV.U32 R0, RZ, RZ, R6 ;  /* 0x000000ffff007224 */ /* 0x000fe200078e0006 */
[----:B------:R-:W-:-:S04]  /*0190*/  ISETP.GE.U32.AND P0, PT, R6, UR8, PT ;  /* 0x0000000806007c0c */ /* 0x000fc8000bf06070 */
[----:B------:R-:W-:Y:S01]  /*01a0*/  ISETP.GE.U32.AND.EX P0, PT, RZ, UR9, PT, P0 ;  /* 0x00000009ff007c0c */ /* 0x000fe2000bf06100 */
[----:B--2---:R0:W-:-:S12]  /*01b0*/  STG.E desc[UR6][R4.64], R3 ;  /* 0x0000000304007986 */ /* 0x0041d8000c101906 */
[----:B------:R-:W-:Y:S05]  /*01c0*/  @!P0 BRA `(.L_x_14) ;  /* 0xfffffffc00cc8947 */ /* 0x000fea000383ffff */
[----:B------:R-:W-:Y:S05]  /*01d0*/  EXIT ;  /* 0x000000000000794d */ /* 0x000fea0003800000 */
.L_x_15:
        /* <DEDUP_REMOVED lines=10> */
.L_x_67:


//--------------------- .text.cast_u32_f32        --------------------------
	.section	.text.cast_u32_f32,"ax",@progbits
	.align	128
        .global         cast_u32_f32
        .type           cast_u32_f32,@function
        .size           cast_u32_f32,(.L_x_68 - cast_u32_f32)
        .other          cast_u32_f32,@"STO_CUDA_ENTRY STV_DEFAULT"
cast_u32_f32:
.text.cast_u32_f32:
        /* <DEDUP_REMOVED lines=16> */
.L_x_16:
[C---:B0-----:R-:W-:Y:S01]  /*0100*/  IMAD.SHL.U32 R4, R6.reuse, 0x4, RZ ;  /* 0x0000000406047824 */ /* 0x041fe200078e00ff */
[----:B------:R-:W-:-:S04]  /*0110*/  SHF.L.U64.HI R5, R6, 0x2, R11 ;  /* 0x0000000206057819 */ /* 0x000fc8000001020b */
[----:B--2---:R-:W-:-:S04]  /*0120*/  IADD3 R2, P0, PT, R4, UR10, RZ ;  /* 0x0000000a04027c10 */ /* 0x004fc8000ff1e0ff */
[----:B------:R-:W-:-:S05]  /*0130*/  IADD3.X R3, PT, PT, R5, UR11, RZ, P0, !PT ;  /* 0x0000000b05037c10 */ /* 0x000fca00087fe4ff */
[----:B-1----:R-:W2:Y:S01]  /*0140*/  LDG.E R2, desc[UR6][R2.64] ;  /* 0x0000000602027981 */ /* 0x002ea2000c1e1900 */
[----:B---3--:R-:W-:Y:S01]  /*0150*/  IADD3 R4, P0, PT, R4, UR12, RZ ;  /* 0x0000000c04047c10 */ /* 0x008fe2000ff1e0ff */
[----:B------:R-:W-:-:S03]  /*0160*/  IMAD.IADD R6, R7, 0x1, R0 ;  /* 0x0000000107067824 */ /* 0x000fc600078e0200 */
[----:B------:R-:W-:Y:S01]  /*0170*/  IADD3.X R5, PT, PT, R5, UR13, RZ, P0, !PT ;  /* 0x0000000d05057c10 */ /* 0x000fe200087fe4ff */
[----:B------:R-:W-:Y:S01]  /*0180*/  IMAD.MOV.U32 R0, RZ, RZ, R6 ;  /* 0x000000ffff007224 */ /* 0x000fe200078e0006 */
[----:B------:R-:W-:-:S04]  /*0190*/  ISETP.GE.U32.AND P0, PT, R6, UR8, PT ;  /* 0x0000000806007c0c */ /* 0x000fc8000bf06070 */
[----:B------:R-:W-:Y:S02]  /*01a0*/  ISETP.GE.U32.AND.EX P0, PT, RZ, UR9, PT, P0 ;  /* 0x00000009ff007c0c */ /* 0x000fe4000bf06100 */
[----:B--2---:R-:W-:-:S05]  /*01b0*/  I2FP.F32.U32 R9, R2 ;  /* 0x0000000200097245 */ /* 0x004fca0000201000 */
[----:B------:R0:W-:Y:S06]  /*01c0*/  STG.E desc[UR6][R4.64], R9 ;  /* 0x0000000904007986 */ /* 0x0001ec000c101906 */
[----:B------:R-:W-:Y:S05]  /*01d0*/  @!P0 BRA `(.L_x_16) ;  /* 0xfffffffc00c88947 */ /* 0x000fea000383ffff */
[----:B------:R-:W-:Y:S05]  /*01e0*/  EXIT ;  /* 0x000000000000794d */ /* 0x000fea0003800000 */
.L_x_17:
        /* <DEDUP_REMOVED lines=9> */
.L_x_68:


//--------------------- .text.cast_u32_f64        --------------------------
	.section	.text.cast_u32_f64,"ax",@progbits
	.align	128
        .global         cast_u32_f64
        .type           cast_u32_f64,@function
        .size           cast_u32_f64,(.L_x_69 - cast_u32_f64)
        .other          cast_u32_f64,@"STO_CUDA_ENTRY STV_DEFAULT"
cast_u32_f64:
.text.cast_u32_f64:
        /* <DEDUP_REMOVED lines=16> */
.L_x_18:
[----:B--2---:R-:W-:-:S04]  /*0100*/  LEA R4, P0, R8, UR10, 0x2 ;  /* 0x0000000a08047c11 */ /* 0x004fc8000f8010ff */
[----:B------:R-:W-:-:S05]  /*0110*/  LEA.HI.X R5, R8, UR11, R11, 0x2, P0 ;  /* 0x0000000b08057c11 */ /* 0x000fca00080f140b */
[----:B01----:R-:W2:Y:S01]  /*0120*/  LDG.E R2, desc[UR6][R4.64] ;  /* 0x0000000604027981 */ /* 0x003ea2000c1e1900 */
[----:B---3--:R-:W-:-:S04]  /*0130*/  LEA R6, P0, R8, UR12, 0x3 ;  /* 0x0000000c08067c11 */ /* 0x008fc8000f8018ff */
[----:B------:R-:W-:Y:S01]  /*0140*/  LEA.HI.X R7, R8, UR13, R11, 0x3, P0 ;  /* 0x0000000d08077c11 */ /* 0x000fe200080f1c0b */
[----:B------:R-:W-:-:S04]  /*0150*/  IMAD.IADD R8, R9, 0x1, R0 ;  /* 0x0000000109087824 */ /* 0x000fc800078e0200 */
[----:B------:R-:W-:Y:S01]  /*0160*/  IMAD.MOV.U32 R0, RZ, RZ, R8 ;  /* 0x000000ffff007224 */ /* 0x000fe200078e0008 */
[----:B------:R-:W-:-:S04]  /*0170*/  ISETP.GE.U32.AND P0, PT, R8, UR8, PT ;  /* 0x0000000808007c0c */ /* 0x000fc8000bf06070 */
[----:B------:R-:W-:Y:S01]  /*0180*/  ISETP.GE.U32.AND.EX P0, PT, RZ, UR9, PT, P0 ;  /* 0x00000009ff007c0c */ /* 0x000fe2000bf06100 */
[----:B--2---:R-:W0:Y:S02]  /*0190*/  I2F.F64.U32 R2, R2 ;  /* 0x0000000200027312 */ /* 0x004e240000201800 */
[----:B0-----:R0:W-:Y:S10]  /*01a0*/  STG.E.64 desc[UR6][R6.64], R2 ;  /* 0x0000000206007986 */ /* 0x0011f4000c101b06 */
[----:B------:R-:W-:Y:S05]  /*01b0*/  @!P0 BRA `(.L_x_18) ;  /* 0xfffffffc00d08947 */ /* 0x000fea000383ffff */
[----:B------:R-:W-:Y:S05]  /*01c0*/  EXIT ;  /* 0x000000000000794d */ /* 0x000fea0003800000 */
.L_x_19:
        /* <DEDUP_REMOVED lines=11> */
.L_x_69:


//--------------------- .text.cast_i64_u8         --------------------------
	.section	.text.cast_i64_u8,"ax",@progbits
	.align	128
        .global         cast_i64_u8
        .type           cast_i64_u8,@function
        .size           cast_i64_u8,(.L_x_70 - cast_i64_u8)
        .other          cast_i64_u8,@"STO_CUDA_ENTRY STV_DEFAULT"
cast_i64_u8:
.text.cast_i64_u8:
        /* <DEDUP_REMOVED lines=16> */
.L_x_20:
[----:B--2---:R-:W-:-:S04]  /*0100*/  LEA R2, P0, R6, UR10, 0x3 ;  /* 0x0000000a06027c11 */ /* 0x004fc8000f8018ff */
[----:B0-----:R-:W-:-:S06]  /*0110*/  LEA.HI.X R3, R6, UR11, R9, 0x3, P0 ;  /* 0x0000000b06037c11 */ /* 0x001fcc00080f1c09 */
[----:B-1----:R-:W2:Y:S01]  /*0120*/  LDG.E.U16 R3, desc[UR6][R2.64] ;  /* 0x0000000602037981 */ /* 0x002ea2000c1e1500 */
        /* <DEDUP_REMOVED lines=9> */
.L_x_21:
        /* <DEDUP_REMOVED lines=12> */
.L_x_70:


//--------------------- .text.cast_i64_u32        --------------------------
	.section	.text.cast_i64_u32,"ax",@progbits
	.align	128
        .global         cast_i64_u32
        .type           cast_i64_u32,@function
        .size           cast_i64_u32,(.L_x_71 - cast_i64_u32)
        .other          cast_i64_u32,@"STO_CUDA_ENTRY STV_DEFAULT"
cast_i64_u32:
.text.cast_i64_u32:
        /* <DEDUP_REMOVED lines=16> */
.L_x_22:
[----:B--2---:R-:W-:-:S04]  /*0100*/  LEA R2, P0, R6, UR10, 0x3 ;  /* 0x0000000a06027c11 */ /* 0x004fc8000f8018ff */
[----:B0-----:R-:W-:-:S06]  /*0110*/  LEA.HI.X R3, R6, UR11, R9, 0x3, P0 ;  /* 0x0000000b06037c11 */ /* 0x001fcc00080f1c09 */
[----:B-1----:R-:W2:Y:S01]  /*0120*/  LDG.E R3, desc[UR6][R2.64] ;  /* 0x0000000602037981 */ /* 0x002ea2000c1e1900 */
        /* <DEDUP_REMOVED lines=9> */
.L_x_23:
        /* <DEDUP_REMOVED lines=12> */
.L_x_71:


//--------------------- .text.cast_i64_i32        --------------------------
	.section	.text.cast_i64_i32,"ax",@progbits
	.align	128
        .global         cast_i64_i32
        .type           cast_i64_i32,@function
        .size           cast_i64_i32,(.L_x_72 - cast_i64_i32)
        .other          cast_i64_i32,@"STO_CUDA_ENTRY STV_DEFAULT"
cast_i64_i32:
.text.cast_i64_i32:
        /* <DEDUP_REMOVED lines=16> */
.L_x_24:
        /* <DEDUP_REMOVED lines=12> */
.L_x_25:
        /* <DEDUP_REMOVED lines=12> */
.L_x_72:


//--------------------- .text.cast_i64_f32        --------------------------
	.section	.text.cast_i64_f32,"ax",@progbits
	.align	128
        .global         cast_i64_f32
        .type           cast_i64_f32,@function
        .size           cast_i64_f32,(.L_x_73 - cast_i64_f32)
        .other          cast_i64_f32,@"STO_CUDA_ENTRY STV_DEFAULT"
cast_i64_f32:
.text.cast_i64_f32:
        /* <DEDUP_REMOVED lines=16> */
.L_x_26:
[----:B--2---:R-:W-:-:S04]  /*0100*/  LEA R2, P0, R6, UR10, 0x3 ;  /* 0x0000000a06027c11 */ /* 0x004fc8000f8018ff */
[----:B------:R-:W-:-:S06]  /*0110*/  LEA.HI.X R3, R6, UR11, R11, 0x3, P0 ;  /* 0x0000000b06037c11 */ /* 0x000fcc00080f1c0b */
[----:B-1----:R-:W2:Y:S01]  /*0120*/  LDG.E.64 R2, desc[UR6][R2.64] ;  /* 0x0000000602027981 */ /* 0x002ea2000c1e1b00 */
[----:B0--3--:R-:W-:-:S04]  /*0130*/  LEA R4, P0, R6, UR12, 0x2 ;  /* 0x0000000c06047c11 */ /* 0x009fc8000f8010ff */
[----:B------:R-:W-:Y:S01]  /*0140*/  LEA.HI.X R5, R6, UR13, R11, 0x2, P0 ;  /* 0x0000000d06057c11 */ /* 0x000fe200080f140b */
[----:B------:R-:W-:-:S04]  /*0150*/  IMAD.IADD R6, R7, 0x1, R0 ;  /* 0x0000000107067824 */ /* 0x000fc800078e0200 */
[----:B------:R-:W-:Y:S01]  /*0160*/  IMAD.MOV.U32 R0, RZ, RZ, R6 ;  /* 0x000000ffff007224 */ /* 0x000fe200078e0006 */
[----:B------:R-:W-:-:S04]  /*0170*/  ISETP.GE.U32.AND P0, PT, R6, UR8, PT ;  /* 0x0000000806007c0c */ /* 0x000fc8000bf06070 */
[----:B------:R-:W-:Y:S01]  /*0180*/  ISETP.GE.U32.AND.EX P0, PT, RZ, UR9, PT, P0 ;  /* 0x00000009ff007c0c */ /* 0x000fe2000bf06100 */
[----:B--2---:R-:W0:Y:S02]  /*0190*/  I2F.S64 R9, R2 ;  /* 0x0000000200097312 */ /* 0x004e240000301400 */
[----:B0-----:R0:W-:Y:S10]  /*01a0*/  STG.E desc[UR6][R4.64], R9 ;  /* 0x0000000904007986 */ /* 0x0011f4000c101906 */
[----:B------:R-:W-:Y:S05]  /*01b0*/  @!P0 BRA `(.L_x_26) ;  /* 0xfffffffc00d08947 */ /* 0x000fea000383ffff */
[----:B------:R-:W-:Y:S05]  /*01c0*/  EXIT ;  /* 0x000000000000794d */ /* 0x000fea0003800000 */
.L_x_27:
        /* <DEDUP_REMOVED lines=11> */
.L_x_73:


//--------------------- .text.cast_i64_f64        --------------------------
	.section	.text.cast_i64_f64,"ax",@progbits
	.align	128
        .global         cast_i64_f64
        .type           cast_i64_f64,@function
        .size           cast_i64_f64,(.L_x_74 - cast_i64_f64)
        .other          cast_i64_f64,@"STO_CUDA_ENTRY STV_DEFAULT"
cast_i64_f64:
.text.cast_i64_f64:
        /* <DEDUP_REMOVED lines=16> */
.L_x_28:
[C---:B0-----:R-:W-:Y:S01]  /*0100*/  IMAD.SHL.U32 R6, R8.reuse, 0x8, RZ ;  /* 0x0000000808067824 */ /* 0x041fe200078e00ff */
[----:B------:R-:W-:-:S04]  /*0110*/  SHF.L.U64.HI R7, R8, 0x3, R11 ;  /* 0x0000000308077819 */ /* 0x000fc8000001020b */
[----:B--2---:R-:W-:-:S04]  /*0120*/  IADD3 R4, P0, PT, R6, UR10, RZ ;  /* 0x0000000a06047c10 */ /* 0x004fc8000ff1e0ff */
[----:B------:R-:W-:-:S05]  /*0130*/  IADD3.X R5, PT, PT, R7, UR11, RZ, P0, !PT ;  /* 0x0000000b07057c10 */ /* 0x000fca00087fe4ff */
[----:B-1----:R-:W2:Y:S01]  /*0140*/  LDG.E.64 R2, desc[UR6][R4.64] ;  /* 0x0000000604027981 */ /* 0x002ea2000c1e1b00 */
[----:B---3--:R-:W-:Y:S01]  /*0150*/  IADD3 R6, P0, PT, R6, UR12, RZ ;  /* 0x0000000c06067c10 */ /* 0x008fe2000ff1e0ff */
[----:B------:R-:W-:-:S03]  /*0160*/  IMAD.IADD R8, R9, 0x1, R0 ;  /* 0x0000000109087824 */ /* 0x000fc600078e0200 */
[----:B------:R-:W-:Y:S01]  /*0170*/  IADD3.X R7, PT, PT, R7, UR13, RZ, P0, !PT ;  /* 0x0000000d07077c10 */ /* 0x000fe200087fe4ff */
[----:B------:R-:W-:Y:S01]  /*0180*/  IMAD.MOV.U32 R0, RZ, RZ, R8 ;  /* 0x000000ffff007224 */ /* 0x000fe200078e0008 */
[----:B------:R-:W-:-:S04]  /*0190*/  ISETP.GE.U32.AND P0, PT, R8, UR8, PT ;  /* 0x0000000808007c0c */ /* 0x000fc8000bf06070 */
[----:B------:R-:W-:Y:S01]  /*01a0*/  ISETP.GE.U32.AND.EX P0, PT, RZ, UR9, PT, P0 ;  /* 0x00000009ff007c0c */ /* 0x000fe2000bf06100 */
[----:B--2---:R-:W0:Y:S02]  /*01b0*/  I2F.F64.S64 R2, R2 ;  /* 0x0000000200027312 */ /* 0x004e240000301c00 */
[----:B0-----:R0:W-:Y:S10]  /*01c0*/  STG.E.64 desc[UR6][R6.64], R2 ;  /* 0x0000000206007986 */ /* 0x0011f4000c101b06 */
[----:B------:R-:W-:Y:S05]  /*01d0*/  @!P0 BRA `(.L_x_28) ;  /* 0xfffffffc00c88947 */ /* 0x000fea000383ffff */
[----:B------:R-:W-:Y:S05]  /*01e0*/  EXIT ;  /* 0x000000000000794d */ /* 0x000fea0003800000 */
.L_x_29:
        /* <DEDUP_REMOVED lines=9> */
.L_x_74:


//--------------------- .text.cast_i32_u8         --------------------------
	.section	.text.cast_i32_u8,"ax",@progbits
	.align	128
        .global         cast_i32_u8
        .type           cast_i32_u8,@function
        .size           cast_i32_u8,(.L_x_75 - cast_i32_u8)
        .other          cast_i32_u8,@"STO_CUDA_ENTRY STV_DEFAULT"
cast_i32_u8:
.text.cast_i32_u8:
        /* <DEDUP_REMOVED lines=16> */
.L_x_30:
        /* <DEDUP_REMOVED lines=12> */
.L_x_31:
        /* <DEDUP_REMOVED lines=12> */
.L_x_75:


//--------------------- .text.cast_i32_u32        --------------------------
	.section	.text.cast_i32_u32,"ax",@progbits
	.align	128
        .global         cast_i32_u32
        .type           cast_i32_u32,@function
        .size           cast_i32_u32,(.L_x_76 - cast_i32_u32)
        .other          cast_i32_u32,@"STO_CUDA_ENTRY STV_DEFAULT"
cast_i32_u32:
.text.cast_i32_u32:
        /* <DEDUP_REMOVED lines=16> */
.L_x_32:
        /* <DEDUP_REMOVED lines=14> */
.L_x_33:
        /* <DEDUP_REMOVED lines=10> */
.L_x_76:


//--------------------- .text.cast_i32_i64        --------------------------
	.section	.text.cast_i32_i64,"ax",@progbits
	.align	128
        .global         cast_i32_i64
        .type           cast_i32_i64,@function
        .size           cast_i32_i64,(.L_x_77 - cast_i32_i64)
        .other          cast_i32_i64,@"STO_CUDA_ENTRY STV_DEFAULT"
cast_i32_i64:
.text.cast_i32_i64:
        /* <DEDUP_REMOVED lines=16> */
.L_x_34:
        /* <DEDUP_REMOVED lines=8> */
[----:B------:R-:W-:Y:S02]  /*0180*/  ISETP.GE.U32.AND.EX P0, PT, RZ, UR9, PT, P0 ;  /* 0x00000009ff007c0c */ /* 0x000fe4000bf06100 */
[----:B--2---:R-:W-:-:S05]  /*0190*/  SHF.R.S32.HI R3, RZ, 0x1f, R2 ;  /* 0x0000001fff037819 */ /* 0x004fca0000011402 */
[----:B------:R0:W-:Y:S06]  /*01a0*/  STG.E.64 desc[UR6][R6.64], R2 ;  /* 0x0000000206007986 */ /* 0x0001ec000c101b06 */
[----:B------:R-:W-:Y:S05]  /*01b0*/  @!P0 BRA `(.L_x_34) ;  /* 0xfffffffc00d08947 */ /* 0x000fea000383ffff */
[----:B------:R-:W-:Y:S05]  /*01c0*/  EXIT ;  /* 0x000000000000794d */ /* 0x000fea0003800000 */
.L_x_35:
        /* <DEDUP_REMOVED lines=11> */
.L_x_77:


//--------------------- .text.cast_i32_f32        --------------------------
	.section	.text.cast_i32_f32,"ax",@progbits
	.align	128
        .global         cast_i32_f32
        .type           cast_i32_f32,@function
        .size           cast_i32_f32,(.L_x_78 - cast_i32_f32)
        .other          cast_i32_f32,@"STO_CUDA_ENTRY STV_DEFAULT"
cast_i32_f32:
.text.cast_i32_f32:
        /* <DEDUP_REMOVED lines=16> */
.L_x_36:
        /* <DEDUP_REMOVED lines=11> */
[----:B--2---:R-:W-:-:S05]  /*01b0*/  I2FP.F32.S32 R9, R2 ;  /* 0x0000000200097245 */ /* 0x004fca0000201400 */
[----:B------:R0:W-:Y:S06]  /*01c0*/  STG.E desc[UR6][R4.64], R9 ;  /* 0x0000000904007986 */ /* 0x0001ec000c101906 */
[----:B------:R-:W-:Y:S05]  /*01d0*/  @!P0 BRA `(.L_x_36) ;  /* 0xfffffffc00c88947 */ /* 0x000fea000383ffff */
[----:B------:R-:W-:Y:S05]  /*01e0*/  EXIT ;  /* 0x000000000000794d */ /* 0x000fea0003800000 */
.L_x_37:
        /* <DEDUP_REMOVED lines=9> */
.L_x_78:


//--------------------- .text.cast_i32_f64        --------------------------
	.section	.text.cast_i32_f64,"ax",@progbits
	.align	128
        .global         cast_i32_f64
        .type           cast_i32_f64,@function
        .size           cast_i32_f64,(.L_x_79 - cast_i32_f64)
        .other          cast_i32_f64,@"STO_CUDA_ENTRY STV_DEFAULT"
cast_i32_f64:
.text.cast_i32_f64:
        /* <DEDUP_REMOVED lines=16> */
.L_x_38:
        /* <DEDUP_REMOVED lines=9> */
[----:B--2---:R-:W0:Y:S02]  /*0190*/  I2F.F64 R2, R2 ;  /* 0x0000000200027312 */ /* 0x004e240000201c00 */
[----:B0-----:R0:W-:Y:S10]  /*01a0*/  STG.E.64 desc[UR6][R6.64], R2 ;  /* 0x0000000206007986 */ /* 0x0011f4000c101b06 */
[----:B------:R-:W-:Y:S05]  /*01b0*/  @!P0 BRA `(.L_x_38) ;  /* 0xfffffffc00d08947 */ /* 0x000fea000383ffff */
[----:B------:R-:W-:Y:S05]  /*01c0*/  EXIT ;  /* 0x000000000000794d */ /* 0x000fea0003800000 */
.L_x_39:
        /* <DEDUP_REMOVED lines=11> */
.L_x_79:


//--------------------- .text.cast_f32_u8         --------------------------
	.section	.text.cast_f32_u8,"ax",@progbits
	.align	128
        .global         cast_f32_u8
        .type           cast_f32_u8,@function
        .size           cast_f32_u8,(.L_x_80 - cast_f32_u8)
        .other          cast_f32_u8,@"STO_CUDA_ENTRY STV_DEFAULT"
cast_f32_u8:
.text.cast_f32_u8:
        /* <DEDUP_REMOVED lines=16> */
.L_x_40:
[----:B--2---:R-:W-:-:S04]  /*0100*/  LEA R2, P0, R6, UR10, 0x2 ;  /* 0x0000000a06027c11 */ /* 0x004fc8000f8010ff */
[----:B------:R-:W-:-:S05]  /*0110*/  LEA.HI.X R3, R6, UR11, R11, 0x2, P0 ;  /* 0x0000000b06037c11 */ /* 0x000fca00080f140b */
[----:B-1----:R-:W2:Y:S01]  /*0120*/  LDG.E R2, desc[UR6][R2.64] ;  /* 0x0000000602027981 */ /* 0x002ea2000c1e1900 */
[----:B0--3--:R-:W-:Y:S01]  /*0130*/  IADD3 R4, P0, PT, R6, UR12, RZ ;  /* 0x0000000c06047c10 */ /* 0x009fe2000ff1e0ff */
[----:B------:R-:W-:-:S03]  /*0140*/  IMAD.IADD R6, R7, 0x1, R0 ;  /* 0x0000000107067824 */ /* 0x000fc600078e0200 */
[----:B------:R-:W-:Y:S01]  /*0150*/  IADD3.X R5, PT, PT, R11, UR13, RZ, P0, !PT ;  /* 0x0000000d0b057c10 */ /* 0x000fe200087fe4ff */
[----:B------:R-:W-:Y:S01]  /*0160*/  IMAD.MOV.U32 R0, RZ, RZ, R6 ;  /* 0x000000ffff007224 */ /* 0x000fe200078e0006 */
[----:B------:R-:W-:-:S04]  /*0170*/  ISETP.GE.U32.AND P0, PT, R6, UR8, PT ;  /* 0x0000000806007c0c */ /* 0x000fc8000bf06070 */
[----:B------:R-:W-:Y:S01]  /*0180*/  ISETP.GE.U32.AND.EX P0, PT, RZ, UR9, PT, P0 ;  /* 0x00000009ff007c0c */ /* 0x000fe2000bf06100 */
[----:B--2---:R-:W0:Y:S02]  /*0190*/  F2I.U32.TRUNC.NTZ R9, R2 ;  /* 0x0000000200097305 */ /* 0x004e24000020f000 */
[----:B0-----:R0:W-:Y:S10]  /*01a0*/  STG.E.U8 desc[UR6][R4.64], R9 ;  /* 0x0000000904007986 */ /* 0x0011f4000c101106 */
[----:B------:R-:W-:Y:S05]  /*01b0*/  @!P0 BRA `(.L_x_40) ;  /* 0xfffffffc00d08947 */ /* 0x000fea000383ffff */
[----:B------:R-:W-:Y:S05]  /*01c0*/  EXIT ;  /* 0x000000000000794d */ /* 0x000fea0003800000 */
.L_x_41:
        /* <DEDUP_REMOVED lines=11> */
.L_x_80:


//--------------------- .text.cast_f32_u32        --------------------------
	.section	.text.cast_f32_u32,"ax",@progbits
	.align	128
        .global         cast_f32_u32
        .type           cast_f32_u32,@function
        .size           cast_f32_u32,(.L_x_81 - cast_f32_u32)
        .other          cast_f32_u32,@"STO_CUDA_ENTRY STV_DEFAULT"
cast_f32_u32:
.text.cast_f32_u32:
        /* <DEDUP_REMOVED lines=16> */
.L_x_42:
        /* <DEDUP_REMOVED lines=10> */
[----:B------:R-:W-:Y:S01]  /*01a0*/  ISETP.GE.U32.AND.EX P0, PT, RZ, UR9, PT, P0 ;  /* 0x00000009ff007c0c */ /* 0x000fe2000bf06100 */
[----:B--2---:R-:W0:Y:S02]  /*01b0*/  F2I.U32.TRUNC.NTZ R9, R2 ;  /* 0x0000000200097305 */ /* 0x004e24000020f000 */
[----:B0-----:R0:W-:Y:S10]  /*01c0*/  STG.E desc[UR6][R4.64], R9 ;  /* 0x0000000904007986 */ /* 0x0011f4000c101906 */
[----:B------:R-:W-:Y:S05]  /*01d0*/  @!P0 BRA `(.L_x_42) ;  /* 0xfffffffc00c88947 */ /* 0x000fea000383ffff */
[----:B------:R-:W-:Y:S05]  /*01e0*/  EXIT ;  /* 0x000000000000794d */ /* 0x000fea0003800000 */
.L_x_43:
        /* <DEDUP_REMOVED lines=9> */
.L_x_81:


//--------------------- .text.cast_f32_i64        --------------------------
	.section	.text.cast_f32_i64,"ax",@progbits
	.align	128
        .global         cast_f32_i64
        .type           cast_f32_i64,@function
        .size           cast_f32_i64,(.L_x_82 - cast_f32_i64)
        .other          cast_f32_i64,@"STO_CUDA_ENTRY STV_DEFAULT"
cast_f32_i64:
.text.cast_f32_i64:
        /* <DEDUP_REMOVED lines=16> */
.L_x_44:
        /* <DEDUP_REMOVED lines=9> */
[----:B--2---:R-:W0:Y:S02]  /*0190*/  F2I.S64.TRUNC R2, R2 ;  /* 0x0000000200027311 */ /* 0x004e24000020d900 */
[----:B0-----:R0:W-:Y:S10]  /*01a0*/  STG.E.64 desc[UR6][R6.64], R2 ;  /* 0x0000000206007986 */ /* 0x0011f4000c101b06 */
[----:B------:R-:W-:Y:S05]  /*01b0*/  @!P0 BRA `(.L_x_44) ;  /* 0xfffffffc00d08947 */ /* 0x000fea000383ffff */
[----:B------:R-:W-:Y:S05]  /*01c0*/  EXIT ;  /* 0x000000000000794d */ /* 0x000fea0003800000 */
.L_x_45:
        /* <DEDUP_REMOVED lines=11> */
.L_x_82:


//--------------------- .text.cast_f32_i32        --------------------------
	.section	.text.cast_f32_i32,"ax",@progbits
	.align	128
        .global         cast_f32_i32
        .type           cast_f32_i32,@function
        .size           cast_f32_i32,(.L_x_83 - cast_f32_i32)
        .other          cast_f32_i32,@"STO_CUDA_ENTRY STV_DEFAULT"
cast_f32_i32:
.text.cast_f32_i32:
        /* <DEDUP_REMOVED lines=16> */
.L_x_46:
        /* <DEDUP_REMOVED lines=11> */
[----:B--2---:R-:W0:Y:S02]  /*01b0*/  F2I.TRUNC.NTZ R9, R2 ;  /* 0x0000000200097305 */ /* 0x004e24000020f100 */
[----:B0-----:R0:W-:Y:S10]  /*01c0*/  STG.E desc[UR6][R4.64], R9 ;  /* 0x0000000904007986 */ /* 0x0011f4000c101906 */
[----:B------:R-:W-:Y:S05]  /*01d0*/  @!P0 BRA `(.L_x_46) ;  /* 0xfffffffc00c88947 */ /* 0x000fea000383ffff */
[----:B------:R-:W-:Y:S05]  /*01e0*/  EXIT ;  /* 0x000000000000794d */ /* 0x000fea0003800000 */
.L_x_47:
        /* <DEDUP_REMOVED lines=9> */
.L_x_83:


//--------------------- .text.cast_f32_f64        --------------------------
	.section	.text.cast_f32_f64,"ax",@progbits
	.align	128
        .global         cast_f32_f64
        .type           cast_f32_f64,@function
        .size           cast_f32_f64,(.L_x_84 - cast_f32_f64)
        .other          cast_f32_f64,@"STO_CUDA_ENTRY STV_DEFAULT"
cast_f32_f64:
.text.cast_f32_f64:
        /* <DEDUP_REMOVED lines=16> */
.L_x_48:
        /* <DEDUP_REMOVED lines=9> */
[----:B--2---:R-:W0:Y:S02]  /*0190*/  F2F.F64.F32 R2, R2 ;  /* 0x0000000200027310 */ /* 0x004e240000201800 */
[----:B0-----:R0:W-:Y:S10]  /*01a0*/  STG.E.64 desc[UR6][R6.64], R2 ;  /* 0x0000000206007986 */ /* 0x0011f4000c101b06 */
[----:B------:R-:W-:Y:S05]  /*01b0*/  @!P0 BRA `(.L_x_48) ;  /* 0xfffffffc00d08947 */ /* 0x000fea000383ffff */
[----:B------:R-:W-:Y:S05]  /*01c0*/  EXIT ;  /* 0x000000000000794d */ /* 0x000fea0003800000 */
.L_x_49:
        /* <DEDUP_REMOVED lines=11> */
.L_x_84:


//--------------------- .text.cast_f64_u8         --------------------------
	.section	.text.cast_f64_u8,"ax",@progbits
	.align	128
        .global         cast_f64_u8
        .type           cast_f64_u8,@function
        .size           cast_f64_u8,(.L_x_85 - cast_f64_u8)
        .other          cast_f64_u8,@"STO_CUDA_ENTRY STV_DEFAULT"
cast_f64_u8:
.text.cast_f64_u8:
        /* <DEDUP_REMOVED lines=16> */
.L_x_50:
[----:B--2---:R-:W-:-:S04]  /*0100*/  LEA R2, P0, R6, UR10, 0x3 ;  /* 0x0000000a06027c11 */ /* 0x004fc8000f8018ff */
[----:B------:R-:W-:-:S06]  /*0110*/  LEA.HI.X R3, R6, UR11, R11, 0x3, P0 ;  /* 0x0000000b06037c11 */ /* 0x000fcc00080f1c0b */
[----:B-1----:R-:W2:Y:S01]  /*0120*/  LDG.E.64 R2, desc[UR6][R2.64] ;  /* 0x0000000602027981 */ /* 0x002ea2000c1e1b00 */
[----:B0--3--:R-:W-:Y:S01]  /*0130*/  IADD3 R4, P0, PT, R6, UR12, RZ ;  /* 0x0000000c06047c10 */ /* 0x009fe2000ff1e0ff */
[----:B------:R-:W-:-:S03]  /*0140*/  IMAD.IADD R6, R7, 0x1, R0 ;  /* 0x0000000107067824 */ /* 0x000fc600078e0200 */
[----:B------:R-:W-:Y:S01]  /*0150*/  IADD3.X R5, PT, PT, R11, UR13, RZ, P0, !PT ;  /* 0x0000000d0b057c10 */ /* 0x000fe200087fe4ff */
[----:B------:R-:W-:Y:S01]  /*0160*/  IMAD.MOV.U32 R0, RZ, RZ, R6 ;  /* 0x000000ffff007224 */ /* 0x000fe200078e0006 */
[----:B------:R-:W-:-:S04]  /*0170*/  ISETP.GE.U32.AND P0, PT, R6, UR8, PT ;  /* 0x0000000806007c0c */ /* 0x000fc8000bf06070 */
[----:B------:R-:W-:Y:S01]  /*0180*/  ISETP.GE.U32.AND.EX P0, PT, RZ, UR9, PT, P0 ;  /* 0x00000009ff007c0c */ /* 0x000fe2000bf06100 */
[----:B--2---:R-:W0:Y:S02]  /*0190*/  F2I.U32.F64.TRUNC R9, R2 ;  /* 0x0000000200097311 */ /* 0x004e24000030d000 */
[----:B0-----:R0:W-:Y:S10]  /*01a0*/  STG.E.U8 desc[UR6][R4.64], R9 ;  /* 0x0000000904007986 */ /* 0x0011f4000c101106 */
[----:B------:R-:W-:Y:S05]  /*01b0*/  @!P0 BRA `(.L_x_50) ;  /* 0xfffffffc00d08947 */ /* 0x000fea000383ffff */
[----:B------:R-:W-:Y:S05]  /*01c0*/  EXIT ;  /* 0x000000000000794d */ /* 0x000fea0003800000 */
.L_x_51:
        /* <DEDUP_REMOVED lines=11> */
.L_x_85:


//--------------------- .text.cast_f64_u32        --------------------------
	.section	.text.cast_f64_u32,"ax",@progbits
	.align	128
        .global         cast_f64_u32
        .type           cast_f64_u32,@function
        .size           cast_f64_u32,(.L_x_86 - cast_f64_u32)
        .other          cast_f64_u32,@"STO_CUDA_ENTRY STV_DEFAULT"
cast_f64_u32:
.text.cast_f64_u32:
        /* <DEDUP_REMOVED lines=16> */
.L_x_52:
        /* <DEDUP_REMOVED lines=9> */
[----:B--2---:R-:W0:Y:S02]  /*0190*/  F2I.U32.F64.TRUNC R9, R2 ;  /* 0x0000000200097311 */ /* 0x004e24000030d000 */
[----:B0-----:R0:W-:Y:S10]  /*01a0*/  STG.E desc[UR6][R4.64], R9 ;  /* 0x0000000904007986 */ /* 0x0011f4000c101906 */
[----:B------:R-:W-:Y:S05]  /*01b0*/  @!P0 BRA `(.L_x_52) ;  /* 0xfffffffc00d08947 */ /* 0x000fea000383ffff */
[----:B------:R-:W-:Y:S05]  /*01c0*/  EXIT ;  /* 0x000000000000794d */ /* 0x000fea0003800000 */
.L_x_53:
        /* <DEDUP_REMOVED lines=11> */
.L_x_86:


//--------------------- .text.cast_f64_i64        --------------------------
	.section	.text.cast_f64_i64,"ax",@progbits
	.align	128
        .global         cast_f64_i64
        .type           cast_f64_i64,@function
        .size           cast_f64_i64,(.L_x_87 - cast_f64_i64)
        .other          cast_f64_i64,@"STO_CUDA_ENTRY STV_DEFAULT"
cast_f64_i64:
.text.cast_f64_i64:
        /* <DEDUP_REMOVED lines=16> */
.L_x_54:
        /* <DEDUP_REMOVED lines=11> */
[----:B--2---:R-:W0:Y:S02]  /*01b0*/  F2I.S64.F64.TRUNC R2, R2 ;  /* 0x0000000200027311 */ /* 0x004e24000030d900 */
[----:B0-----:R0:W-:Y:S10]  /*01c0*/  STG.E.64 desc[UR6][R6.64], R2 ;  /* 0x0000000206007986 */ /* 0x0011f4000c101b06 */
[----:B------:R-:W-:Y:S05]  /*01d0*/  @!P0 BRA `(.L_x_54) ;  /* 0xfffffffc00c88947 */ /* 0x000fea000383ffff */
[----:B------:R-:W-:Y:S05]  /*01e0*/  EXIT ;  /* 0x000000000000794d */ /* 0x000fea0003800000 */
.L_x_55:
        /* <DEDUP_REMOVED lines=9> */
.L_x_87:


//--------------------- .text.cast_f64_i32        --------------------------
	.section	.text.cast_f64_i32,"ax",@progbits
	.align	128
        .global         cast_f64_i32
        .type           cast_f64_i32,@function
        .size           cast_f64_i32,(.L_x_88 - cast_f64_i32)
        .other          cast_f64_i32,@"STO_CUDA_ENTRY STV_DEFAULT"
cast_f64_i32:
.text.cast_f64_i32:
        /* <DEDUP_REMOVED lines=16> */
.L_x_56:
        /* <DEDUP_REMOVED lines=9> */
[----:B--2---:R-:W0:Y:S02]  /*0190*/  F2I.F64.TRUNC R9, R2 ;  /* 0x0000000200097311 */ /* 0x004e24000030d100 */
[----:B0-----:R0:W-:Y:S10]  /*01a0*/  STG.E desc[UR6][R4.64], R9 ;  /* 0x0000000904007986 */ /* 0x0011f4000c101906 */
[----:B------:R-:W-:Y:S05]  /*01b0*/  @!P0 BRA `(.L_x_56) ;  /* 0xfffffffc00d08947 */ /* 0x000fea000383ffff */
[----:B------:R-:W-:Y:S05]  /*01c0*/  EXIT ;  /* 0x000000000000794d */ /* 0x000fea0003800000 */
.L_x_57:
        /* <DEDUP_REMOVED lines=11> */
.L_x_88:


//--------------------- .text.cast_f64_f32        --------------------------
	.section	.text.cast_f64_f32,"ax",@progbits
	.align	128
        .global         cast_f64_f32
        .type           cast_f64_f32,@function
        .size           cast_f64_f32,(.L_x_89 - cast_f64_f32)
        .other          cast_f64_f32,@"STO_CUDA_ENTRY STV_DEFAULT"
cast_f64_f32:
.text.cast_f64_f32:
        /* <DEDUP_REMOVED lines=16> */
.L_x_58:
        /* <DEDUP_REMOVED lines=9> */
[----:B--2---:R-:W0:Y:S02]  /*0190*/  F2F.F32.F64 R9, R2 ;  /* 0x0000000200097310 */ /* 0x004e240000301000 */
[----:B0-----:R0:W-:Y:S10]  /*01a0*/  STG.E desc[UR6][R4.64], R9 ;  /* 0x0000000904007986 */ /* 0x0011f4000c101906 */
[----:B------:R-:W-:Y:S05]  /*01b0*/  @!P0 BRA `(.L_x_58) ;  /* 0xfffffffc00d08947 */ /* 0x000fea000383ffff */
[----:B------:R-:W-:Y:S05]  /*01c0*/  EXIT ;  /* 0x000000000000794d */ /* 0x000fea0003800000 */
.L_x_59:
        /* <DEDUP_REMOVED lines=11> */
.L_x_89:


//--------------------- .nv.shared.reserved.0     --------------------------
	.section	.nv.shared.reserved.0,"aw",@nobits
	.weak		__nv_reservedSMEM_offset_0_alias
	.size		__nv_reservedSMEM_offset_0_alias, 0, 64
	.other		__nv_reservedSMEM_offset_0_alias,@"STO_CUDA_RESERVED_SHARED STV_DEFAULT"
__nv_reservedSMEM_offset_0_alias:
	.zero		0
	.zero		64


//--------------------- .nv.constant0.cast_u8_u32 --------------------------
	.section	.nv.constant0.cast_u8_u32,"a",@progbits
	.sectionflags	@""
	.align	4
.nv.constant0.cast_u8_u32:
	.zero		920


//--------------------- .nv.constant0.cast_u8_i64 --------------------------
	.section	.nv.constant0.cast_u8_i64,"a",@progbits
	.sectionflags	@""
	.align	4
.nv.constant0.cast_u8_i64:
	.zero		920


//--------------------- .nv.constant0.cast_u8_i32 --------------------------
	.section	.nv.constant0.cast_u8_i32,"a",@progbits
	.sectionflags	@""
	.align	4
.nv.constant0.cast_u8_i32:
	.zero		920


//--------------------- .nv.constant0.cast_u8_f32 --------------------------
	.section	.nv.constant0.cast_u8_f32,"a",@progbits
	.sectionflags	@""
	.align	4
.nv.constant0.cast_u8_f32:
	.zero		920


//--------------------- .nv.constant0.cast_u8_f64 --------------------------
	.section	.nv.constant0.cast_u8_f64,"a",@progbits
	.sectionflags	@""
	.align	4
.nv.constant0.cast_u8_f64:
	.zero		920


//--------------------- .nv.constant0.cast_u32_u8 --------------------------
	.section	.nv.constant0.cast_u32_u8,"a",@progbits
	.sectionflags	@""
	.align	4
.nv.constant0.cast_u32_u8:
	.zero		920


//--------------------- .nv.constant0.cast_u32_i64 --------------------------
	.section	.nv.constant0.cast_u32_i64,"a",@progbits
	.sectionflags	@""
	.align	4
.nv.constant0.cast_u32_i64:
	.zero		920


//--------------------- .nv.constant0.cast_u32_i32 --------------------------
	.section	.nv.constant0.cast_u32_i32,"a",@progbits
	.sectionflags	@""
	.align	4
.nv.constant0.cast_u32_i32:
	.zero		920


//--------------------- .nv.constant0.cast_u32_f32 --------------------------
	.section	.nv.constant0.cast_u32_f32,"a",@progbits
	.sectionflags	@""
	.align	4
.nv.constant0.cast_u32_f32:
	.zero		920


//--------------------- .nv.constant0.cast_u32_f64 --------------------------
	.section	.nv.constant0.cast_u32_f64,"a",@progbits
	.sectionflags	@""
	.align	4
.nv.constant0.cast_u32_f64:
	.zero		920


//--------------------- .nv.constant0.cast_i64_u8 --------------------------
	.section	.nv.constant0.cast_i64_u8,"a",@progbits
	.sectionflags	@""
	.align	4
.nv.constant0.cast_i64_u8:
	.zero		920


//--------------------- .nv.constant0.cast_i64_u32 --------------------------
	.section	.nv.constant0.cast_i64_u32,"a",@progbits
	.sectionflags	@""
	.align	4
.nv.constant0.cast_i64_u32:
	.zero		920


//--------------------- .nv.constant0.cast_i64_i32 --------------------------
	.section	.nv.constant0.cast_i64_i32,"a",@progbits
	.sectionflags	@""
	.align	4
.nv.constant0.cast_i64_i32:
	.zero		920


//--------------------- .nv.constant0.cast_i64_f32 --------------------------
	.section	.nv.constant0.cast_i64_f32,"a",@progbits
	.sectionflags	@""
	.align	4
.nv.constant0.cast_i64_f32:
	.zero		920


//--------------------- .nv.constant0.cast_i64_f64 --------------------------
	.section	.nv.constant0.cast_i64_f64,"a",@progbits
	.sectionflags	@""
	.align	4
.nv.constant0.cast_i64_f64:
	.zero		920


//--------------------- .nv.constant0.cast_i32_u8 --------------------------
	.section	.nv.constant0.cast_i32_u8,"a",@progbits
	.sectionflags	@""
	.align	4
.nv.constant0.cast_i32_u8:
	.zero		920


//--------------------- .nv.constant0.cast_i32_u32 --------------------------
	.section	.nv.constant0.cast_i32_u32,"a",@progbits
	.sectionflags	@""
	.align	4
.nv.constant0.cast_i32_u32:
	.zero		920


//--------------------- .nv.constant0.cast_i32_i64 --------------------------
	.section	.nv.constant0.cast_i32_i64,"a",@progbits
	.sectionflags	@""
	.align	4
.nv.constant0.cast_i32_i64:
	.zero		920


//--------------------- .nv.constant0.cast_i32_f32 --------------------------
	.section	.nv.constant0.cast_i32_f32,"a",@progbits
	.sectionflags	@""
	.align	4
.nv.constant0.cast_i32_f32:
	.zero		920


//--------------------- .nv.constant0.cast_i32_f64 --------------------------
	.section	.nv.constant0.cast_i32_f64,"a",@progbits
	.sectionflags	@""
	.align	4
.nv.constant0.cast_i32_f64:
	.zero		920


//--------------------- .nv.constant0.cast_f32_u8 --------------------------
	.section	.nv.constant0.cast_f32_u8,"a",@progbits
	.sectionflags	@""
	.align	4
.nv.constant0.cast_f32_u8:
	.zero		920


//--------------------- .nv.constant0.cast_f32_u32 --------------------------
	.section	.nv.constant0.cast_f32_u32,"a",@progbits
	.sectionflags	@""
	.align	4
.nv.constant0.cast_f32_u32:
	.zero		920


//--------------------- .nv.constant0.cast_f32_i64 --------------------------
	.section	.nv.constant0.cast_f32_i64,"a",@progbits
	.sectionflags	@""
	.align	4
.nv.constant0.cast_f32_i64:
	.zero		920


//--------------------- .nv.constant0.cast_f32_i32 --------------------------
	.section	.nv.constant0.cast_f32_i32,"a",@progbits
	.sectionflags	@""
	.align	4
.nv.constant0.cast_f32_i32:
	.zero		920


//--------------------- .nv.constant0.cast_f32_f64 --------------------------
	.section	.nv.constant0.cast_f32_f64,"a",@progbits
	.sectionflags	@""
	.align	4
.nv.constant0.cast_f32_f64:
	.zero		920


//--------------------- .nv.constant0.cast_f64_u8 --------------------------
	.section	.nv.constant0.cast_f64_u8,"a",@progbits
	.sectionflags	@""
	.align	4
.nv.constant0.cast_f64_u8:
	.zero		920


//--------------------- .nv.constant0.cast_f64_u32 --------------------------
	.section	.nv.constant0.cast_f64_u32,"a",@progbits
	.sectionflags	@""
	.align	4
.nv.constant0.cast_f64_u32:
	.zero		920


//--------------------- .nv.constant0.cast_f64_i64 --------------------------
	.section	.nv.constant0.cast_f64_i64,"a",@progbits
	.sectionflags	@""
	.align	4
.nv.constant0.cast_f64_i64:
	.zero		920


//--------------------- .nv.constant0.cast_f64_i32 --------------------------
	.section	.nv.constant0.cast_f64_i32,"a",@progbits
	.sectionflags	@""
	.align	4
.nv.constant0.cast_f64_i32:
	.zero		920


//--------------------- .nv.constant0.cast_f64_f32 --------------------------
	.section	.nv.constant0.cast_f64_f32,"a",@progbits
	.sectionflags	@""
	.align	4
.nv.constant0.cast_f64_f32:
	.zero		920


//--------------------- SYMBOLS --------------------------

	.type		.nv.reservedSmem.offset0,@object
	.size		.nv.reservedSmem.offset0,0x4
